	.target	sm_90a

	.elftype	@"ET_EXEC"


//--------------------- .note.nv.tkinfo           --------------------------
	.section	.note.nv.tkinfo,"",@"SHT_NOTE"
	.sectionflags	@"SHF_NOTE_NV_TKINFO"
	.tkinfo
        /*0018*/ 	.word	0x00000002
        /*0030*/ 	.string	""
        /*0030*/ 	.string	"ptxas"
        /*0030*/ 	.string	"Cuda compilation tools, release 13.0, V13.0.88"
        /*0030*/ 	.string	"Build cuda_13.0.r13.0/compiler.36424714_0"
        /*0030*/ 	.string	"-v  -suppress-debug-info  -lineinfo  -arch sm_90a "



//--------------------- .note.nv.cuinfo           --------------------------
	.section	.note.nv.cuinfo,"",@"SHT_NOTE"
	.sectionflags	@"SHF_NOTE_NV_CUINFO"
        /*0018*/ 	.short	0x0002
        /*001a*/ 	.short	0x005a
        /*001c*/ 	.short	0x0082
	.zero		2


//--------------------- .nv.info                  --------------------------
	.section	.nv.info,"",@"SHT_CUDA_INFO"
	.align	4


	//----- nvinfo : EIATTR_REGCOUNT
	.align		4
        /*0000*/ 	.byte	0x04, 0x2f
        /*0002*/ 	.short	(.L_2 - .L_1)
	.align		4
.L_1:
        /*0004*/ 	.word	index@(attn_fwd)
        /*0008*/ 	.word	0x000000af


	//----- nvinfo : EIATTR_FRAME_SIZE
	.align		4
.L_2:
        /*000c*/ 	.byte	0x04, 0x11
        /*000e*/ 	.short	(.L_4 - .L_3)
	.align		4
.L_3:
        /*0010*/ 	.word	index@(attn_fwd)
        /*0014*/ 	.word	0x00000000


	//----- nvinfo : EIATTR_MIN_STACK_SIZE
	.align		4
.L_4:
        /*0018*/ 	.byte	0x04, 0x12
        /*001a*/ 	.short	(.L_6 - .L_5)
	.align		4
.L_5:
        /*001c*/ 	.word	index@(attn_fwd)
        /*0020*/ 	.word	0x00000000
.L_6:


//--------------------- .nv.compat                --------------------------
	.section	.nv.compat,"",@"SHT_CUDA_COMPAT_INFO"
	.align	4
        /*0000*/ 	.byte	0x02, 0x09, 0x01, 0x00, 0x02, 0x02, 0x01, 0x00, 0x02, 0x05, 0x05, 0x00, 0x03, 0x07, 0x01, 0x01
        /*0010*/ 	.byte	0x02, 0x03, 0x00, 0x00, 0x02, 0x06, 0x01, 0x00, 0x04, 0x0b, 0x08, 0x00, 0x00, 0x00, 0x00, 0x00
        /*0020*/ 	.byte	0x00, 0x00, 0x00, 0x00


//--------------------- .nv.info.attn_fwd         --------------------------
	.section	.nv.info.attn_fwd,"",@"SHT_CUDA_INFO"
	.sectionflags	@""
	.align	4


	//----- nvinfo : EIATTR_CUDA_API_VERSION
	.align		4
        /*0000*/ 	.byte	0x04, 0x37
        /*0002*/ 	.short	(.L_8 - .L_7)
.L_7:
        /*0004*/ 	.word	0x00000082


	//----- nvinfo : EIATTR_KPARAM_INFO
	.align		4
.L_8:
        /*0008*/ 	.byte	0x04, 0x17
        /*000a*/ 	.short	(.L_10 - .L_9)
.L_9:
        /*000c*/ 	.word	0x00000000
        /*0010*/ 	.short	0x0019
        /*0012*/ 	.short	0x0080
        /*0014*/ 	.byte	0x00, 0xf4, 0x21, 0x00


	//----- nvinfo : EIATTR_KPARAM_INFO
	.align		4
.L_10:
        /*0018*/ 	.byte	0x04, 0x17
        /*001a*/ 	.short	(.L_12 - .L_11)
.L_11:
        /*001c*/ 	.word	0x00000000
        /*0020*/ 	.short	0x0018
        /*0022*/ 	.short	0x0078
        /*0024*/ 	.byte	0x00, 0xf4, 0x21, 0x00


	//----- nvinfo : EIATTR_KPARAM_INFO
	.align		4
.L_12:
        /*0028*/ 	.byte	0x04, 0x17
        /*002a*/ 	.short	(.L_14 - .L_13)
.L_13:
        /*002c*/ 	.word	0x00000000
        /*0030*/ 	.short	0x0017
        /*0032*/ 	.short	0x0070
        /*0034*/ 	.byte	0x00, 0xf0, 0x11, 0x00


	//----- nvinfo : EIATTR_KPARAM_INFO
	.align		4
.L_14:
        /*0038*/ 	.byte	0x04, 0x17
        /*003a*/ 	.short	(.L_16 - .L_15)
.L_15:
        /*003c*/ 	.word	0x00000000
        /*0040*/ 	.short	0x0016
        /*0042*/ 	.short	0x006c
        /*0044*/ 	.byte	0x00, 0xf0, 0x11, 0x00


	//----- nvinfo : EIATTR_KPARAM_INFO
	.align		4
.L_16:
        /*0048*/ 	.byte	0x04, 0x17
        /*004a*/ 	.short	(.L_18 - .L_17)
.L_17:
        /*004c*/ 	.word	0x00000000
        /*0050*/ 	.short	0x0015
        /*0052*/ 	.short	0x0068
        /*0054*/ 	.byte	0x00, 0xf0, 0x11, 0x00


	//----- nvinfo : EIATTR_KPARAM_INFO
	.align		4
.L_18:
        /*0058*/ 	.byte	0x04, 0x17
        /*005a*/ 	.short	(.L_20 - .L_19)
.L_19:
        /*005c*/ 	.word	0x00000000
        /*0060*/ 	.short	0x0014
        /*0062*/ 	.short	0x0064
        /*0064*/ 	.byte	0x00, 0xf0, 0x11, 0x00


	//----- nvinfo : EIATTR_KPARAM_INFO
	.align		4
.L_20:
        /*0068*/ 	.byte	0x04, 0x17
        /*006a*/ 	.short	(.L_22 - .L_21)
.L_21:
        /*006c*/ 	.word	0x00000000
        /*0070*/ 	.short	0x0013
        /*0072*/ 	.short	0x0060
        /*0074*/ 	.byte	0x00, 0xf0, 0x11, 0x00


	//----- nvinfo : EIATTR_KPARAM_INFO
	.align		4
.L_22:
        /*0078*/ 	.byte	0x04, 0x17
        /*007a*/ 	.short	(.L_24 - .L_23)
.L_23:
        /*007c*/ 	.word	0x00000000
        /*0080*/ 	.short	0x0012
        /*0082*/ 	.short	0x005c
        /*0084*/ 	.byte	0x00, 0xf0, 0x11, 0x00


	//----- nvinfo : EIATTR_KPARAM_INFO
	.align		4
.L_24:
        /*0088*/ 	.byte	0x04, 0x17
        /*008a*/ 	.short	(.L_26 - .L_25)
.L_25:
        /*008c*/ 	.word	0x00000000
        /*0090*/ 	.short	0x0011
        /*0092*/ 	.short	0x0058
        /*0094*/ 	.byte	0x00, 0xf0, 0x11, 0x00


	//----- nvinfo : EIATTR_KPARAM_INFO
	.align		4
.L_26:
        /*0098*/ 	.byte	0x04, 0x17
        /*009a*/ 	.short	(.L_28 - .L_27)
.L_27:
        /*009c*/ 	.word	0x00000000
        /*00a0*/ 	.short	0x0010
        /*00a2*/ 	.short	0x0054
        /*00a4*/ 	.byte	0x00, 0xf0, 0x11, 0x00


	//----- nvinfo : EIATTR_KPARAM_INFO
	.align		4
.L_28:
        /*00a8*/ 	.byte	0x04, 0x17
        /*00aa*/ 	.short	(.L_30 - .L_29)
.L_29:
        /*00ac*/ 	.word	0x00000000
        /*00b0*/ 	.short	0x000f
        /*00b2*/ 	.short	0x0050
        /*00b4*/ 	.byte	0x00, 0xf0, 0x11, 0x00


	//----- nvinfo : EIATTR_KPARAM_INFO
	.align		4
.L_30:
        /*00b8*/ 	.byte	0x04, 0x17
        /*00ba*/ 	.short	(.L_32 - .L_31)
.L_31:
        /*00bc*/ 	.word	0x00000000
        /*00c0*/ 	.short	0x000e
        /*00c2*/ 	.short	0x004c
        /*00c4*/ 	.byte	0x00, 0xf0, 0x11, 0x00


	//----- nvinfo : EIATTR_KPARAM_INFO
	.align		4
.L_32:
        /*00c8*/ 	.byte	0x04, 0x17
        /*00ca*/ 	.short	(.L_34 - .L_33)
.L_33:
        /*00cc*/ 	.word	0x00000000
        /*00d0*/ 	.short	0x000d
        /*00d2*/ 	.short	0x0048
        /*00d4*/ 	.byte	0x00, 0xf0, 0x11, 0x00


	//----- nvinfo : EIATTR_KPARAM_INFO
	.align		4
.L_34:
        /*00d8*/ 	.byte	0x04, 0x17
        /*00da*/ 	.short	(.L_36 - .L_35)
.L_35:
        /*00dc*/ 	.word	0x00000000
        /*00e0*/ 	.short	0x000c
        /*00e2*/ 	.short	0x0044
        /*00e4*/ 	.byte	0x00, 0xf0, 0x11, 0x00


	//----- nvinfo : EIATTR_KPARAM_INFO
	.align		4
.L_36:
        /*00e8*/ 	.byte	0x04, 0x17
        /*00ea*/ 	.short	(.L_38 - .L_37)
.L_37:
        /*00ec*/ 	.word	0x00000000
        /*00f0*/ 	.short	0x000b
        /*00f2*/ 	.short	0x0040
        /*00f4*/ 	.byte	0x00, 0xf0, 0x11, 0x00


	//----- nvinfo : EIATTR_KPARAM_INFO
	.align		4
.L_38:
        /*00f8*/ 	.byte	0x04, 0x17
        /*00fa*/ 	.short	(.L_40 - .L_39)
.L_39:
        /*00fc*/ 	.word	0x00000000
        /*0100*/ 	.short	0x000a
        /*0102*/ 	.short	0x003c
        /*0104*/ 	.byte	0x00, 0xf0, 0x11, 0x00


	//----- nvinfo : EIATTR_KPARAM_INFO
	.align		4
.L_40:
        /*0108*/ 	.byte	0x04, 0x17
        /*010a*/ 	.short	(.L_42 - .L_41)
.L_41:
        /*010c*/ 	.word	0x00000000
        /*0110*/ 	.short	0x0009
        /*0112*/ 	.short	0x0038
        /*0114*/ 	.byte	0x00, 0xf0, 0x11, 0x00


	//----- nvinfo : EIATTR_KPARAM_INFO
	.align		4
.L_42:
        /*0118*/ 	.byte	0x04, 0x17
        /*011a*/ 	.short	(.L_44 - .L_43)
.L_43:
        /*011c*/ 	.word	0x00000000
        /*0120*/ 	.short	0x0008
        /*0122*/ 	.short	0x0034
        /*0124*/ 	.byte	0x00, 0xf0, 0x11, 0x00


	//----- nvinfo : EIATTR_KPARAM_INFO
	.align		4
.L_44:
        /*0128*/ 	.byte	0x04, 0x17
        /*012a*/ 	.short	(.L_46 - .L_45)
.L_45:
        /*012c*/ 	.word	0x00000000
        /*0130*/ 	.short	0x0007
        /*0132*/ 	.short	0x0030
        /*0134*/ 	.byte	0x00, 0xf0, 0x11, 0x00


	//----- nvinfo : EIATTR_KPARAM_INFO
	.align		4
.L_46:
        /*0138*/ 	.byte	0x04, 0x17
        /*013a*/ 	.short	(.L_48 - .L_47)
.L_47:
        /*013c*/ 	.word	0x00000000
        /*0140*/ 	.short	0x0006
        /*0142*/ 	.short	0x002c
        /*0144*/ 	.byte	0x00, 0xf0, 0x11, 0x00


	//----- nvinfo : EIATTR_KPARAM_INFO
	.align		4
.L_48:
        /*0148*/ 	.byte	0x04, 0x17
        /*014a*/ 	.short	(.L_50 - .L_49)
.L_49:
        /*014c*/ 	.word	0x00000000
        /*0150*/ 	.short	0x0005
        /*0152*/ 	.short	0x0028
        /*0154*/ 	.byte	0x00, 0xf0, 0x11, 0x00


	//----- nvinfo : EIATTR_KPARAM_INFO
	.align		4
.L_50:
        /*0158*/ 	.byte	0x04, 0x17
        /*015a*/ 	.short	(.L_52 - .L_51)
.L_51:
        /*015c*/ 	.word	0x00000000
        /*0160*/ 	.short	0x0004
        /*0162*/ 	.short	0x0020
        /*0164*/ 	.byte	0x00, 0xf4, 0x21, 0x00


	//----- nvinfo : EIATTR_KPARAM_INFO
	.align		4
.L_52:
        /*0168*/ 	.byte	0x04, 0x17
        /*016a*/ 	.short	(.L_54 - .L_53)
.L_53:
        /*016c*/ 	.word	0x00000000
        /*0170*/ 	.short	0x0003
        /*0172*/ 	.short	0x0018
        /*0174*/ 	.byte	0x00, 0xf4, 0x21, 0x00


	//----- nvinfo : EIATTR_KPARAM_INFO
	.align		4
.L_54:
        /*0178*/ 	.byte	0x04, 0x17
        /*017a*/ 	.short	(.L_56 - .L_55)
.L_55:
        /*017c*/ 	.word	0x00000000
        /*0180*/ 	.short	0x0002
        /*0182*/ 	.short	0x0010
        /*0184*/ 	.byte	0x00, 0xf4, 0x21, 0x00


	//----- nvinfo : EIATTR_KPARAM_INFO
	.align		4
.L_56:
        /*0188*/ 	.byte	0x04, 0x17
        /*018a*/ 	.short	(.L_58 - .L_57)
.L_57:
        /*018c*/ 	.word	0x00000000
        /*0190*/ 	.short	0x0001
        /*0192*/ 	.short	0x0008
        /*0194*/ 	.byte	0x00, 0xf4, 0x21, 0x00


	//----- nvinfo : EIATTR_KPARAM_INFO
	.align		4
.L_58:
        /*0198*/ 	.byte	0x04, 0x17
        /*019a*/ 	.short	(.L_60 - .L_59)
.L_59:
        /*019c*/ 	.word	0x00000000
        /*01a0*/ 	.short	0x0000
        /*01a2*/ 	.short	0x0000
        /*01a4*/ 	.byte	0x00, 0xf4, 0x21, 0x00


	//----- nvinfo : EIATTR_SPARSE_MMA_MASK
	.align		4
.L_60:
        /*01a8*/ 	.byte	0x03, 0x50
        /*01aa*/ 	.short	0x0000


	//----- nvinfo : EIATTR_MAXREG_COUNT
	.align		4
        /*01ac*/ 	.byte	0x03, 0x1b
        /*01ae*/ 	.short	0x00ff


	//----- nvinfo : EIATTR_NUM_BARRIERS
	.align		4
        /*01b0*/ 	.byte	0x02, 0x4c
        /*01b2*/ 	.byte	0x01
	.zero		1


	//----- nvinfo : EIATTR_MERCURY_ISA_VERSION
	.align		4
        /*01b4*/ 	.byte	0x03, 0x5f
        /*01b6*/ 	.short	0x0101


	//----- nvinfo : EIATTR_COOP_GROUP_MASK_REGIDS
	.align		4
        /*01b8*/ 	.byte	0x04, 0x29
        /*01ba*/ 	.short	(.L_62 - .L_61)


	//   ....[0]....
.L_61:
        /*01bc*/ 	.word	0xffffffff


	//   ....[1]....
        /*01c0*/ 	.word	0xffffffff


	//   ....[2]....
        /*01c4*/ 	.word	0xffffffff


	//   ....[3]....
        /*01c8*/ 	.word	0xffffffff


	//   ....[4]....
        /*01cc*/ 	.word	0xffffffff


	//   ....[5]....
        /*01d0*/ 	.word	0xffffffff


	//   ....[6]....
        /*01d4*/ 	.word	0xffffffff


	//   ....[7]....
        /*01d8*/ 	.word	0xffffffff


	//----- nvinfo : EIATTR_COOP_GROUP_INSTR_OFFSETS
	.align		4
.L_62:
        /*01dc*/ 	.byte	0x04, 0x28
        /*01de*/ 	.short	(.L_64 - .L_63)


	//   ....[0]....
.L_63:
        /*01e0*/ 	.word	0x00001990


	//   ....[1]....
        /*01e4*/ 	.word	0x000019b0


	//   ....[2]....
        /*01e8*/ 	.word	0x00001ed0


	//   ....[3]....
        /*01ec*/ 	.word	0x00001f40


	//   ....[4]....
        /*01f0*/ 	.word	0x000031f0


	//   ....[5]....
        /*01f4*/ 	.word	0x00003200


	//   ....[6]....
        /*01f8*/ 	.word	0x00003290


	//   ....[7]....
        /*01fc*/ 	.word	0x000032a0


	//----- nvinfo : EIATTR_EXIT_INSTR_OFFSETS
	.align		4
.L_64:
        /*0200*/ 	.byte	0x04, 0x1c
        /*0202*/ 	.short	(.L_66 - .L_65)


	//   ....[0]....
.L_65:
        /*0204*/ 	.word	0x00003f30


	//   ....[1]....
        /*0208*/ 	.word	0x00003f60


	//----- nvinfo : EIATTR_REQNTID
	.align		4
.L_66:
        /*020c*/ 	.byte	0x04, 0x10
        /*020e*/ 	.short	(.L_68 - .L_67)
.L_67:
        /*0210*/ 	.word	0x00000080
        /*0214*/ 	.word	0x00000001
        /*0218*/ 	.word	0x00000001


	//----- nvinfo : EIATTR_CBANK_PARAM_SIZE
	.align		4
.L_68:
        /*021c*/ 	.byte	0x03, 0x19
        /*021e*/ 	.short	0x0088


	//----- nvinfo : EIATTR_PARAM_CBANK
	.align		4
        /*0220*/ 	.byte	0x04, 0x0a
        /*0222*/ 	.short	(.L_70 - .L_69)
	.align		4
.L_69:
        /*0224*/ 	.word	index@(.nv.constant0.attn_fwd)
        /*0228*/ 	.short	0x0210
        /*022a*/ 	.short	0x0088


	//----- nvinfo : EIATTR_SW_WAR
	.align		4
.L_70:
        /*022c*/ 	.byte	0x04, 0x36
        /*022e*/ 	.short	(.L_72 - .L_71)
.L_71:
        /*0230*/ 	.word	0x00000008
.L_72:


//--------------------- .nv.callgraph             --------------------------
	.section	.nv.callgraph,"",@"SHT_CUDA_CALLGRAPH"
	.align	4
	.sectionentsize	8
	.align		4
        /*0000*/ 	.word	0x00000000
	.align		4
        /*0004*/ 	.word	0xffffffff
	.align		4
        /*0008*/ 	.word	0x00000000
	.align		4
        /*000c*/ 	.word	0xfffffffe
	.align		4
        /*0010*/ 	.word	0x00000000
	.align		4
        /*0014*/ 	.word	0xfffffffd
	.align		4
        /*0018*/ 	.word	0x00000000
	.align		4
        /*001c*/ 	.word	0xfffffffc


//--------------------- .nv.constant4             --------------------------
	.section	.nv.constant4,"a",@progbits
	.align	8
	.align		8
.nv.constant4:
        /*0000*/ 	.dword	_$_str


//--------------------- .text.attn_fwd            --------------------------
	.section	.text.attn_fwd,"ax",@progbits
	.align	128
        .global         attn_fwd
        .type           attn_fwd,@function
        .size           attn_fwd,(.L_x_3 - attn_fwd)
        .other          attn_fwd,@"STO_CUDA_ENTRY STV_DEFAULT"
attn_fwd:
.text.attn_fwd:
[----:B------:R-:W-:Y:S01]  /*0000*/  LDC R1, c[0x0][0x28] ;  /* 0x00000a00ff017b82 */ /* 0x000fe20000000800 */
[----:B------:R-:W0:Y:S07]  /*0010*/  S2R R19, SR_TID.X ;  /* 0x0000000000137919 */ /* 0x000e2e0000002100 */
[----:B------:R-:W1:Y:S01]  /*0020*/  S2UR UR6, SR_CTAID.Y ;  /* 0x00000000000679c3 */ /* 0x000e620000002600 */
[----:B------:R-:W-:Y:S01]  /*0030*/  ULDC.64 UR4, c[0x0][0x240] ;  /* 0x0000900000047ab9 */ /* 0x000fe20000000a00 */
[----:B------:R-:W-:Y:S01]  /*0040*/  ULDC.64 UR10, c[0x0][0x208] ;  /* 0x00008200000a7ab9 */ /* 0x000fe20000000a00 */
[----:B------:R-:W2:Y:S05]  /*0050*/  S2R R3, SR_CTAID.X ;  /* 0x0000000000037919 */ /* 0x000eaa0000002500 */
[----:B------:R-:W3:Y:S08]  /*0060*/  LDC R4, c[0x0][0x248] ;  /* 0x00009200ff047b82 */ /* 0x000ef00000000800 */
[----:B------:R-:W4:Y:S01]  /*0070*/  LDC.64 R10, c[0x0][0x210] ;  /* 0x00008400ff0a7b82 */ /* 0x000f220000000a00 */
[----:B-1----:R-:W-:-:S04]  /*0080*/  UIMAD UR4, UR6, UR4, URZ ;  /* 0x00000004060472a4 */ /* 0x002fc8000f8e023f */
[----:B------:R-:W-:Y:S01]  /*0090*/  USHF.L.U32 UR7, UR4, 0x1, URZ ;  /* 0x0000000104077899 */ /* 0x000fe2000800063f */
[----:B0-----:R-:W-:Y:S02]  /*00a0*/  LOP3.LUT R0, R19, 0x1f, RZ, 0xc0, !PT ;  /* 0x0000001f13007812 */ /* 0x001fe400078ec0ff */
[----:B------:R-:W-:Y:S02]  /*00b0*/  SHF.R.U32.HI R2, RZ, 0x5, R19 ;  /* 0x00000005ff027819 */ /* 0x000fe40000011613 */
[----:B--2---:R-:W-:Y:S02]  /*00c0*/  LEA R0, R3, R0, 0x5 ;  /* 0x0000000003007211 */ /* 0x004fe400078e28ff */
[----:B------:R-:W-:-:S03]  /*00d0*/  SGXT.U32 R3, R2, 0x2 ;  /* 0x000000020203781a */ /* 0x000fc60000000000 */
[----:B------:R-:W-:Y:S01]  /*00e0*/  IMAD R2, R0, UR5, RZ ;  /* 0x0000000500027c24 */ /* 0x000fe2000f8e02ff */
[----:B------:R-:W-:Y:S01]  /*00f0*/  UIMAD.WIDE UR4, UR4, 0x2, URZ ;  /* 0x00000002040478a5 */ /* 0x000fe2000f8e023f */
[----:B---3--:R-:W-:-:S03]  /*0100*/  IMAD R5, R3, R4, RZ ;  /* 0x0000000403057224 */ /* 0x008fc600078e02ff */
[C---:B------:R-:W-:Y:S01]  /*0110*/  SHF.L.U32 R3, R2.reuse, 0x1, RZ ;  /* 0x0000000102037819 */ /* 0x040fe200000006ff */
[----:B------:R-:W-:Y:S01]  /*0120*/  IMAD.HI R2, R2, 0x2, RZ ;  /* 0x0000000202027827 */ /* 0x000fe200078e02ff */
[C---:B------:R-:W-:Y:S02]  /*0130*/  LEA R7, R4.reuse, R5, 0x2 ;  /* 0x0000000504077211 */ /* 0x040fe400078e10ff */
[----:B----4-:R-:W-:Y:S02]  /*0140*/  IADD3 R10, P0, P1, R3, UR7, R10 ;  /* 0x00000007030a7c10 */ /* 0x010fe4000f91e00a */
[----:B------:R-:W-:Y:S02]  /*0150*/  LEA R3, R4, R7, 0x2 ;  /* 0x0000000704037211 */ /* 0x000fe400078e10ff */
[----:B------:R-:W-:Y:S02]  /*0160*/  IADD3.X R12, R2, UR5, R11, P0, P1 ;  /* 0x00000005020c7c10 */ /* 0x000fe400087e240b */
[----:B------:R-:W-:-:S02]  /*0170*/  LEA R2, R4, R3, 0x2 ;  /* 0x0000000304027211 */ /* 0x000fc400078e10ff */
[-C--:B------:R-:W-:Y:S02]  /*0180*/  LEA R4, P0, R5, R10.reuse, 0x1 ;  /* 0x0000000a05047211 */ /* 0x080fe400078008ff */
[-C--:B------:R-:W-:Y:S02]  /*0190*/  LEA R6, P1, R7, R10.reuse, 0x1 ;  /* 0x0000000a07067211 */ /* 0x080fe400078208ff */
[-C--:B------:R-:W-:Y:S02]  /*01a0*/  LEA R8, P2, R3, R10.reuse, 0x1 ;  /* 0x0000000a03087211 */ /* 0x080fe400078408ff */
[----:B------:R-:W-:Y:S02]  /*01b0*/  LEA R10, P3, R2, R10, 0x1 ;  /* 0x0000000a020a7211 */ /* 0x000fe400078608ff */
[-C--:B------:R-:W-:Y:S02]  /*01c0*/  LEA.HI.X.SX32 R5, R5, R12.reuse, 0x1, P0 ;  /* 0x0000000c05057211 */ /* 0x080fe400000f0eff */
[----:B------:R-:W-:-:S02]  /*01d0*/  LEA.HI.X.SX32 R9, R3, R12, 0x1, P2 ;  /* 0x0000000c03097211 */ /* 0x000fc400010f0eff */
[-C--:B------:R-:W-:Y:S01]  /*01e0*/  LEA.HI.X.SX32 R7, R7, R12.reuse, 0x1, P1 ;  /* 0x0000000c07077211 */ /* 0x080fe200008f0eff */
[----:B------:R0:W2:Y:S01]  /*01f0*/  LDG.E.U16 R4, desc[UR10][R4.64] ;  /* 0x0000000a04047981 */ /* 0x0000a2000c1e1500 */
[----:B------:R-:W-:-:S03]  /*0200*/  LEA.HI.X.SX32 R11, R2, R12, 0x1, P3 ;  /* 0x0000000c020b7211 */ /* 0x000fc600018f0eff */
[----:B------:R-:W3:Y:S04]  /*0210*/  LDG.E.U16 R8, desc[UR10][R8.64] ;  /* 0x0000000a08087981 */ /* 0x000ee8000c1e1500 */
[----:B------:R1:W4:Y:S04]  /*0220*/  LDG.E.U16 R6, desc[UR10][R6.64] ;  /* 0x0000000a06067981 */ /* 0x000328000c1e1500 */
[----:B------:R-:W5:Y:S01]  /*0230*/  LDG.E.U16 R10, desc[UR10][R10.64] ;  /* 0x0000000a0a0a7981 */ /* 0x000f62000c1e1500 */
[----:B------:R-:W-:-:S04]  /*0240*/  SHF.R.S32.HI R2, RZ, 0x6, R19 ;  /* 0x00000006ff027819 */ /* 0x000fc80000011413 */
[----:B------:R-:W-:Y:S01]  /*0250*/  SGXT R2, R2, 0x1 ;  /* 0x000000010202781a */ /* 0x000fe20000000200 */
[----:B------:R-:W1:Y:S03]  /*0260*/  S2UR UR5, SR_CgaCtaId ;  /* 0x00000000000579c3 */ /* 0x000e660000008800 */
[----:B------:R-:W-:-:S05]  /*0270*/  LOP3.LUT R3, R2, 0x90, RZ, 0xc0, !PT ;  /* 0x0000009002037812 */ /* 0x000fca00078ec0ff */
[----:B------:R-:W1:Y:S01]  /*0280*/  LDC R2, c[0x0][0x280] ;  /* 0x0000a000ff027b82 */ /* 0x000e620000000800 */
[----:B------:R-:W-:Y:S01]  /*0290*/  SHF.L.U32 R12, R19, 0x1, RZ ;  /* 0x00000001130c7819 */ /* 0x000fe200000006ff */
[----:B------:R-:W-:-:S03]  /*02a0*/  UMOV UR4, 0x400 ;  /* 0x0000040000047882 */ /* 0x000fc60000000000 */
[----:B------:R-:W-:-:S04]  /*02b0*/  LOP3.LUT R3, R3, 0x7e, R12, 0x78, !PT ;  /* 0x0000007e03037812 */ /* 0x000fc800078e780c */
[----:B0-----:R-:W-:Y:S01]  /*02c0*/  LOP3.LUT R5, R3, 0x20, RZ, 0x3c, !PT ;  /* 0x0000002003057812 */ /* 0x001fe200078e3cff */
[----:B-1----:R-:W-:Y:S01]  /*02d0*/  ULEA UR5, UR5, UR4, 0x18 ;  /* 0x0000000405057291 */ /* 0x002fe2000f8ec03f */
[----:B------:R-:W-:Y:S02]  /*02e0*/  ISETP.GE.AND P0, PT, R2, 0x1, PT ;  /* 0x000000010200780c */ /* 0x000fe40003f06270 */
[----:B------:R-:W-:Y:S02]  /*02f0*/  CS2R R80, SRZ ;  /* 0x0000000000507805 */ /* 0x000fe4000001ff00 */
[----:B------:R-:W-:Y:S02]  /*0300*/  MOV R158, 0xff800000 ;  /* 0xff800000009e7802 */ /* 0x000fe40000000f00 */
[----:B------:R-:W-:Y:S02]  /*0310*/  CS2R R82, SRZ ;  /* 0x0000000000527805 */ /* 0x000fe4000001ff00 */
[----:B------:R-:W-:-:S02]  /*0320*/  MOV R7, 0x3f800000 ;  /* 0x3f80000000077802 */ /* 0x000fc40000000f00 */
[----:B------:R-:W-:Y:S02]  /*0330*/  CS2R R116, SRZ ;  /* 0x0000000000747805 */ /* 0x000fe4000001ff00 */
[----:B------:R-:W-:Y:S02]  /*0340*/  MOV R157, 0x3f800000 ;  /* 0x3f800000009d7802 */ /* 0x000fe40000000f00 */
[----:B------:R-:W-:Y:S02]  /*0350*/  CS2R R118, SRZ ;  /* 0x0000000000767805 */ /* 0x000fe4000001ff00 */
[----:B------:R-:W-:Y:S01]  /*0360*/  MOV R132, 0xff800000 ;  /* 0xff80000000847802 */ /* 0x000fe20000000f00 */
[----:B--2---:R0:W-:Y:S04]  /*0370*/  STS.U16 [R3+UR5+0x1000], R4 ;  /* 0x0010000403007988 */ /* 0x0041e80008000405 */
[----:B---3--:R-:W-:Y:S04]  /*0380*/  STS.U16 [R3+UR5+0x1200], R8 ;  /* 0x0012000803007988 */ /* 0x008fe80008000405 */
[----:B----4-:R-:W-:Y:S04]  /*0390*/  STS.U16 [R5+UR5+0x1100], R6 ;  /* 0x0011000605007988 */ /* 0x010fe80008000405 */
[----:B-----5:R1:W-:Y:S01]  /*03a0*/  STS.U16 [R5+UR5+0x1300], R10 ;  /* 0x0013000a05007988 */ /* 0x0203e20008000405 */
[----:B0-----:R-:W-:-:S02]  /*03b0*/  SHF.L.U32 R4, R19, 0x3, RZ ;  /* 0x0000000313047819 */ /* 0x001fc400000006ff */
[----:B-1----:R-:W-:Y:S01]  /*03c0*/  LOP3.LUT R5, R19, 0x10, RZ, 0xc0, !PT ;  /* 0x0000001013057812 */ /* 0x002fe200078ec0ff */
[----:B------:R-:W-:Y:S06]  /*03d0*/  @!P0 BRA `(.L_x_0) ;  /* 0x0000002c00fc8947 */ /* 0x000fec0003800000 */
[----:B------:R-:W-:Y:S01]  /*03e0*/  SHF.R.S32.HI R6, RZ, 0x2, R19 ;  /* 0x00000002ff067819 */ /* 0x000fe20000011413 */
[----:B------:R-:W0:Y:S01]  /*03f0*/  LDC.64 R8, c[0x0][0x250] ;  /* 0x00009400ff087b82 */ /* 0x000e220000000a00 */
[C---:B------:R-:W-:Y:S01]  /*0400*/  SHF.L.U32 R7, R19.reuse, 0x5, RZ ;  /* 0x0000000513077819 */ /* 0x040fe200000006ff */
[----:B------:R-:W-:Y:S01]  /*0410*/  ULDC UR4, c[0x0][0x258] ;  /* 0x0000960000047ab9 */ /* 0x000fe20000000800 */
[----:B------:R-:W-:Y:S01]  /*0420*/  SGXT R6, R6, 0x1 ;  /* 0x000000010606781a */ /* 0x000fe20000000200 */
[----:B------:R-:W-:Y:S01]  /*0430*/  ULDC.64 UR8, c[0x0][0x218] ;  /* 0x0000860000087ab9 */ /* 0x000fe20000000a00 */
[----:B------:R-:W-:Y:S02]  /*0440*/  LOP3.LUT R4, R4, 0x30, RZ, 0xc0, !PT ;  /* 0x0000003004047812 */ /* 0x000fe400078ec0ff */
[----:B------:R-:W-:Y:S02]  /*0450*/  CS2R R80, SRZ ;  /* 0x0000000000507805 */ /* 0x000fe4000001ff00 */
[----:B------:R-:W-:Y:S01]  /*0460*/  LOP3.LUT R10, R6, 0x90, RZ, 0xc0, !PT ;  /* 0x00000090060a7812 */ /* 0x000fe200078ec0ff */
[----:B------:R-:W1:Y:S01]  /*0470*/  LDC R85, c[0x0][0x268] ;  /* 0x00009a00ff557b82 */ /* 0x000e620000000800 */
[----:B------:R-:W-:-:S02]  /*0480*/  LOP3.LUT R6, R19, 0x7, RZ, 0xc0, !PT ;  /* 0x0000000713067812 */ /* 0x000fc400078ec0ff */
[----:B------:R-:W-:Y:S02]  /*0490*/  CS2R R82, SRZ ;  /* 0x0000000000527805 */ /* 0x000fe4000001ff00 */
[----:B------:R-:W-:Y:S02]  /*04a0*/  LOP3.LUT R13, R10, 0x60, R7, 0xf8, !PT ;  /* 0x000000600a0d7812 */ /* 0x000fe400078ef807 */
[----:B------:R-:W-:Y:S02]  /*04b0*/  CS2R R116, SRZ ;  /* 0x0000000000747805 */ /* 0x000fe4000001ff00 */
[C---:B------:R-:W-:Y:S01]  /*04c0*/  LEA R14, R6.reuse, UR5, 0x6 ;  /* 0x00000005060e7c11 */ /* 0x040fe2000f8e30ff */
[----:B------:R-:W-:Y:S01]  /*04d0*/  IMAD R17, R6, 0x110, RZ ;  /* 0x0000011006117824 */ /* 0x000fe200078e02ff */
[----:B------:R-:W-:Y:S01]  /*04e0*/  LOP3.LUT R7, R4, 0x20, R19, 0x78, !PT ;  /* 0x0000002004077812 */ /* 0x000fe200078e7813 */
[----:B------:R-:W2:Y:S01]  /*04f0*/  LDC.64 R10, c[0x0][0x260] ;  /* 0x00009800ff0a7b82 */ /* 0x000ea20000000a00 */
[----:B------:R-:W-:-:S02]  /*0500*/  LEA R14, R5, R14, 0x5 ;  /* 0x0000000e050e7211 */ /* 0x000fc400078e28ff */
[----:B------:R-:W-:Y:S02]  /*0510*/  CS2R R118, SRZ ;  /* 0x0000000000767805 */ /* 0x000fe4000001ff00 */
[----:B------:R-:W-:Y:S01]  /*0520*/  LEA R15, R5, UR5, 0x4 ;  /* 0x00000005050f7c11 */ /* 0x000fe2000f8e20ff */
[----:B------:R-:W-:Y:S01]  /*0530*/  ULDC UR7, c[0x0][0x238] ;  /* 0x00008e0000077ab9 */ /* 0x000fe20000000800 */
[----:B------:R-:W-:Y:S02]  /*0540*/  LOP3.LUT R5, R7, 0x10, R12, 0x78, !PT ;  /* 0x0000001007057812 */ /* 0x000fe400078e780c */
[----:B------:R-:W-:Y:S01]  /*0550*/  SHF.R.U32.HI R16, RZ, 0x4, R19 ;  /* 0x00000004ff107819 */ /* 0x000fe20000011613 */
[----:B0-----:R-:W-:Y:S01]  /*0560*/  IMAD R8, R8, UR6, RZ ;  /* 0x0000000608087c24 */ /* 0x001fe2000f8e02ff */
[----:B------:R-:W-:Y:S02]  /*0570*/  LOP3.LUT R7, R19, 0xf, RZ, 0xc0, !PT ;  /* 0x0000000f13077812 */ /* 0x000fe400078ec0ff */
[----:B------:R-:W-:-:S02]  /*0580*/  SGXT.U32 R16, R16, 0x3 ;  /* 0x000000031010781a */ /* 0x000fc40000000000 */
[----:B------:R-:W-:Y:S01]  /*0590*/  LOP3.LUT R6, R13, 0x10, R12, 0x78, !PT ;  /* 0x000000100d067812 */ /* 0x000fe200078e780c */
[----:B------:R-:W-:Y:S01]  /*05a0*/  IMAD R13, R7, UR4, RZ ;  /* 0x00000004070d7c24 */ /* 0x000fe2000f8e02ff */
[----:B------:R-:W-:Y:S01]  /*05b0*/  IADD3 R5, R5, R14, RZ ;  /* 0x0000000e05057210 */ /* 0x000fe20007ffe0ff */
[----:B------:R-:W-:Y:S01]  /*05c0*/  IMAD R16, R16, R9, RZ ;  /* 0x0000000910107224 */ /* 0x000fe200078e02ff */
[C---:B------:R-:W-:Y:S01]  /*05d0*/  SHF.L.U32 R7, R8.reuse, 0x1, RZ ;  /* 0x0000000108077819 */ /* 0x040fe200000006ff */
[----:B------:R-:W-:Y:S01]  /*05e0*/  IMAD.HI R8, R8, 0x2, RZ ;  /* 0x0000000208087827 */ /* 0x000fe200078e02ff */
[----:B------:R-:W-:Y:S01]  /*05f0*/  SHF.L.U32 R14, R13, 0x1, RZ ;  /* 0x000000010d0e7819 */ /* 0x000fe200000006ff */
[----:B------:R-:W-:Y:S01]  /*0600*/  UMOV UR4, URZ ;  /* 0x0000003f00047c82 */ /* 0x000fe20008000000 */
[----:B------:R-:W-:Y:S01]  /*0610*/  LEA R18, R9, R16, 0x3 ;  /* 0x0000001009127211 */ /* 0x000fe200078e18ff */
[----:B------:R-:W-:Y:S01]  /*0620*/  IMAD.HI R13, R13, 0x2, RZ ;  /* 0x000000020d0d7827 */ /* 0x000fe200078e02ff */
[----:B------:R-:W-:-:S02]  /*0630*/  IADD3 R49, P0, P1, R14, UR8, R7 ;  /* 0x000000080e317c10 */ /* 0x000fc4000f91e007 */
[----:B------:R-:W-:Y:S01]  /*0640*/  LEA R30, R9, R18, 0x3 ;  /* 0x00000012091e7211 */ /* 0x000fe200078e18ff */
[----:B--2---:R-:W-:Y:S01]  /*0650*/  IMAD R10, R10, UR6, RZ ;  /* 0x000000060a0a7c24 */ /* 0x004fe2000f8e02ff */
[----:B------:R-:W-:Y:S01]  /*0660*/  IADD3.X R51, R13, UR9, R8, P0, P1 ;  /* 0x000000090d337c10 */ /* 0x000fe200087e2408 */
[----:B------:R-:W-:Y:S01]  /*0670*/  ULDC.64 UR8, c[0x0][0x220] ;  /* 0x0000880000087ab9 */ /* 0x000fe20000000a00 */
[----:B------:R-:W-:Y:S01]  /*0680*/  LEA.HI R8, R19, 0x38, RZ, 0x1c ;  /* 0x0000003813087811 */ /* 0x000fe200078fe0ff */
[----:B-1----:R-:W-:Y:S01]  /*0690*/  IMAD R57, R85, 0xa, RZ ;  /* 0x0000000a55397824 */ /* 0x002fe200078e02ff */
[----:B------:R-:W-:Y:S01]  /*06a0*/  LEA R32, R9, R30, 0x3 ;  /* 0x0000001e09207211 */ /* 0x000fe200078e18ff */
[----:B------:R-:W-:Y:S01]  /*06b0*/  IMAD R87, R85, 0x14, RZ ;  /* 0x0000001455577824 */ /* 0x000fe200078e02ff */
[----:B------:R-:W-:Y:S01]  /*06c0*/  IADD3 R6, R6, R15, RZ ;  /* 0x0000000f06067210 */ /* 0x000fe20007ffe0ff */
[----:B------:R-:W-:Y:S01]  /*06d0*/  IMAD R7, R8, R9, RZ ;  /* 0x0000000908077224 */ /* 0x000fe200078e02ff */
[----:B------:R-:W-:Y:S01]  /*06e0*/  LEA R8, R9, R32, 0x3 ;  /* 0x0000002009087211 */ /* 0x000fe200078e18ff */
[----:B------:R-:W-:Y:S01]  /*06f0*/  IMAD.HI R15, R10, 0x2, RZ ;  /* 0x000000020a0f7827 */ /* 0x000fe200078e02ff */
[----:B------:R-:W-:-:S02]  /*0700*/  LEA.HI R14, R19, 0x78, RZ, 0x1c ;  /* 0x00000078130e7811 */ /* 0x000fc400078fe0ff */
[----:B------:R-:W-:Y:S01]  /*0710*/  SHF.L.U32 R20, R10, 0x1, RZ ;  /* 0x000000010a147819 */ /* 0x000fe200000006ff */
[----:B------:R-:W-:Y:S01]  /*0720*/  IMAD R63, R85, 0x12, RZ ;  /* 0x00000012553f7824 */ /* 0x000fe200078e02ff */
[----:B------:R-:W-:Y:S01]  /*0730*/  LEA R10, R9, R8, 0x3 ;  /* 0x00000008090a7211 */ /* 0x000fe200078e18ff */
[----:B------:R-:W-:Y:S01]  /*0740*/  IMAD R13, R14, R9, RZ ;  /* 0x000000090e0d7224 */ /* 0x000fe200078e02ff */
[-C--:B------:R-:W-:Y:S01]  /*0750*/  LEA R164, P3, R16, R49.reuse, 0x1 ;  /* 0x0000003110a47211 */ /* 0x080fe200078608ff */
[----:B------:R-:W-:Y:S01]  /*0760*/  IMAD R61, R85, 0x6, RZ ;  /* 0x00000006553d7824 */ /* 0x000fe200078e02ff */
[----:B------:R-:W-:Y:S01]  /*0770*/  LEA R14, R9, R10, 0x3 ;  /* 0x0000000a090e7211 */ /* 0x000fe200078e18ff */
[C---:B------:R-:W-:Y:S01]  /*0780*/  IMAD R89, R85.reuse, 0x16, RZ ;  /* 0x0000001655597824 */ /* 0x040fe200078e02ff */
[----:B------:R-:W-:Y:S01]  /*0790*/  LEA R162, P4, R18, R49, 0x1 ;  /* 0x0000003112a27211 */ /* 0x000fe200078808ff */
[C---:B------:R-:W-:Y:S01]  /*07a0*/  IMAD R73, R85.reuse, 0xc, RZ ;  /* 0x0000000c55497824 */ /* 0x040fe200078e02ff */
[-C--:B------:R-:W-:Y:S01]  /*07b0*/  LEA.HI.X.SX32 R165, R16, R51.reuse, 0x1, P3 ;  /* 0x0000003310a57211 */ /* 0x080fe200018f0eff */
[----:B------:R-:W-:Y:S01]  /*07c0*/  IMAD R91, R85, 0x18, RZ ;  /* 0x00000018555b7824 */ /* 0x000fe200078e02ff */
[----:B------:R-:W-:Y:S01]  /*07d0*/  LEA R16, R9, R14, 0x4 ;  /* 0x0000000e09107211 */ /* 0x000fe200078e20ff */
[C---:B------:R-:W-:Y:S01]  /*07e0*/  IMAD R93, R85.reuse, 0x1a, RZ ;  /* 0x0000001a555d7824 */ /* 0x040fe200078e02ff */
[----:B------:R-:W-:Y:S01]  /*07f0*/  LEA.HI.X.SX32 R163, R18, R51, 0x1, P4 ;  /* 0x0000003312a37211 */ /* 0x000fe200020f0eff */
[----:B------:R-:W-:Y:S01]  /*0800*/  IMAD R71, R85, 0xb, RZ ;  /* 0x0000000b55477824 */ /* 0x000fe200078e02ff */
[----:B------:R-:W-:Y:S01]  /*0810*/  LEA R18, R9, R16, 0x3 ;  /* 0x0000001009127211 */ /* 0x000fe200078e18ff */
[----:B------:R-:W-:Y:S01]  /*0820*/  IMAD R75, R85, 0xd, RZ ;  /* 0x0000000d554b7824 */ /* 0x000fe200078e02ff */
[-C--:B------:R-:W-:Y:S01]  /*0830*/  LEA R24, P2, R13, R49.reuse, 0x1 ;  /* 0x000000310d187211 */ /* 0x080fe200078408ff */
[C---:B------:R-:W-:Y:S01]  /*0840*/  IMAD R77, R85.reuse, 0xe, RZ ;  /* 0x0000000e554d7824 */ /* 0x040fe200078e02ff */
[-C--:B------:R-:W-:Y:S01]  /*0850*/  LEA R26, P3, R30, R49.reuse, 0x1 ;  /* 0x000000311e1a7211 */ /* 0x080fe200078608ff */
[----:B------:R-:W-:Y:S01]  /*0860*/  IMAD R95, R85, 0x1c, RZ ;  /* 0x0000001c555f7824 */ /* 0x000fe200078e02ff */
[----:B------:R-:W-:Y:S01]  /*0870*/  LEA R42, R9, R18, 0x3 ;  /* 0x00000012092a7211 */ /* 0x000fe200078e18ff */
[----:B------:R-:W-:Y:S01]  /*0880*/  IMAD R97, R85, 0x1e, RZ ;  /* 0x0000001e55617824 */ /* 0x000fe200078e02ff */
[----:B------:R-:W-:-:S02]  /*0890*/  LEA R28, P4, R32, R49, 0x1 ;  /* 0x00000031201c7211 */ /* 0x000fc400078808ff */
[-C--:B------:R-:W-:Y:S02]  /*08a0*/  LEA.HI.X.SX32 R25, R13, R51.reuse, 0x1, P2 ;  /* 0x000000330d197211 */ /* 0x080fe400010f0eff */
[----:B------:R-:W-:Y:S02]  /*08b0*/  LEA.HI.X.SX32 R27, R30, R51, 0x1, P3 ;  /* 0x000000331e1b7211 */ /* 0x000fe400018f0eff */
[----:B------:R-:W-:Y:S02]  /*08c0*/  LEA R30, P2, R8, R49, 0x1 ;  /* 0x00000031081e7211 */ /* 0x000fe400078408ff */
[----:B------:R-:W-:Y:S02]  /*08d0*/  LEA R50, R9, R42, 0x3 ;  /* 0x0000002a09327211 */ /* 0x000fe400078e18ff */
[----:B------:R-:W-:Y:S02]  /*08e0*/  LOP3.LUT R4, R17, 0x30, R12, 0x78, !PT ;  /* 0x0000003011047812 */ /* 0x000fe400078e780c */
[----:B------:R-:W-:-:S02]  /*08f0*/  LOP3.LUT R12, R19, 0x7f, RZ, 0xc0, !PT ;  /* 0x0000007f130c7812 */ /* 0x000fc400078ec0ff */
[----:B------:R-:W-:Y:S02]  /*0900*/  LEA.HI.X.SX32 R29, R32, R51, 0x1, P4 ;  /* 0x00000033201d7211 */ /* 0x000fe400020f0eff */
[----:B------:R-:W-:Y:S01]  /*0910*/  LEA R32, P3, R10, R49, 0x1 ;  /* 0x000000310a207211 */ /* 0x000fe200078608ff */
[----:B------:R-:W-:Y:S01]  /*0920*/  IMAD R17, R12, R11, RZ ;  /* 0x0000000b0c117224 */ /* 0x000fe200078e02ff */
[----:B------:R-:W-:Y:S02]  /*0930*/  LEA.HI.X.SX32 R31, R8, R51, 0x1, P2 ;  /* 0x00000033081f7211 */ /* 0x000fe400010f0eff */
[----:B------:R-:W-:Y:S01]  /*0940*/  LEA R8, R9, R50, 0x3 ;  /* 0x0000003209087211 */ /* 0x000fe200078e18ff */
[----:B------:R-:W-:Y:S01]  /*0950*/  IMAD.HI R52, R17, 0x2, RZ ;  /* 0x0000000211347827 */ /* 0x000fe200078e02ff */
[----:B------:R-:W-:Y:S02]  /*0960*/  LEA R22, P5, R7, R49, 0x1 ;  /* 0x0000003107167211 */ /* 0x000fe400078a08ff */
[----:B------:R-:W-:-:S02]  /*0970*/  LEA.HI.X.SX32 R33, R10, R51, 0x1, P3 ;  /* 0x000000330a217211 */ /* 0x000fc400018f0eff */
[----:B------:R-:W-:Y:S02]  /*0980*/  LEA R10, R9, R8, 0x3 ;  /* 0x00000008090a7211 */ /* 0x000fe400078e18ff */
[C---:B------:R-:W-:Y:S02]  /*0990*/  LEA R34, P4, R14.reuse, R49, 0x1 ;  /* 0x000000310e227211 */ /* 0x040fe400078808ff */
[-C--:B------:R-:W-:Y:S02]  /*09a0*/  LEA.HI.X.SX32 R23, R7, R51.reuse, 0x1, P5 ;  /* 0x0000003307177211 */ /* 0x080fe400028f0eff */
[----:B------:R-:W-:Y:S02]  /*09b0*/  SHF.L.U32 R21, R17, 0x1, RZ ;  /* 0x0000000111157819 */ /* 0x000fe400000006ff */
[----:B------:R-:W-:Y:S02]  /*09c0*/  LEA R7, R9, R10, 0x3 ;  /* 0x0000000a09077211 */ /* 0x000fe400078e18ff */
[----:B------:R-:W-:-:S02]  /*09d0*/  LEA.HI.X.SX32 R35, R14, R51, 0x1, P4 ;  /* 0x000000330e237211 */ /* 0x000fc400020f0eff */
[-C--:B------:R-:W-:Y:S02]  /*09e0*/  LEA R36, P2, R16, R49.reuse, 0x1 ;  /* 0x0000003110247211 */ /* 0x080fe400078408ff */
[-C--:B------:R-:W-:Y:S02]  /*09f0*/  LEA R38, P3, R18, R49.reuse, 0x1 ;  /* 0x0000003112267211 */ /* 0x080fe400078608ff */
[-C--:B------:R-:W-:Y:S02]  /*0a00*/  LEA R40, P4, R42, R49.reuse, 0x1 ;  /* 0x000000312a287211 */ /* 0x080fe400078808ff */
[----:B------:R-:W-:Y:S02]  /*0a10*/  IADD3 R20, P0, P1, R21, UR8, R20 ;  /* 0x0000000815147c10 */ /* 0x000fe4000f91e014 */
[----:B------:R-:W-:Y:S02]  /*0a20*/  LEA R48, P5, R7, R49, 0x1 ;  /* 0x0000003107307211 */ /* 0x000fe400078a08ff */
[----:B------:R-:W-:-:S02]  /*0a30*/  LEA.HI.X.SX32 R37, R16, R51, 0x1, P2 ;  /* 0x0000003310257211 */ /* 0x000fc400010f0eff */
[-C--:B------:R-:W-:Y:S02]  /*0a40*/  LEA.HI.X.SX32 R39, R18, R51.reuse, 0x1, P3 ;  /* 0x0000003312277211 */ /* 0x080fe400018f0eff */
[----:B------:R-:W-:Y:S02]  /*0a50*/  LEA.HI.X.SX32 R41, R42, R51, 0x1, P4 ;  /* 0x000000332a297211 */ /* 0x000fe400020f0eff */
[-C--:B------:R-:W-:Y:S02]  /*0a60*/  LEA R42, P2, R50, R49.reuse, 0x1 ;  /* 0x00000031322a7211 */ /* 0x080fe400078408ff */
[-C--:B------:R-:W-:Y:S02]  /*0a70*/  LEA R44, P3, R8, R49.reuse, 0x1 ;  /* 0x00000031082c7211 */ /* 0x080fe400078608ff */
[----:B------:R-:W-:Y:S02]  /*0a80*/  LEA R46, P4, R10, R49, 0x1 ;  /* 0x000000310a2e7211 */ /* 0x000fe400078808ff */
[----:B------:R-:W-:-:S02]  /*0a90*/  LEA.HI.X.SX32 R49, R7, R51, 0x1, P5 ;  /* 0x0000003307317211 */ /* 0x000fc400028f0eff */
[----:B------:R-:W-:Y:S02]  /*0aa0*/  IADD3.X R21, R52, UR9, R15, P0, P1 ;  /* 0x0000000934157c10 */ /* 0x000fe400087e240f */
[----:B------:R-:W-:Y:S02]  /*0ab0*/  LEA R55, R85, R85, 0x2 ;  /* 0x0000005555377211 */ /* 0x000fe400078e10ff */
[-C--:B------:R-:W-:Y:S02]  /*0ac0*/  IADD3 R62, P6, R57, R20.reuse, RZ ;  /* 0x00000014393e7210 */ /* 0x080fe40007fde0ff */
[-C--:B------:R-:W-:Y:S02]  /*0ad0*/  IADD3 R54, P5, R87, R20.reuse, RZ ;  /* 0x0000001457367210 */ /* 0x080fe40007fbe0ff */
[----:B------:R-:W-:Y:S02]  /*0ae0*/  IADD3 R52, P0, R63, R20, RZ ;  /* 0x000000143f347210 */ /* 0x000fe40007f1e0ff */
[----:B------:R-:W-:-:S02]  /*0af0*/  LEA.HI.X.SX32 R63, R55, R21, 0x1, P6 ;  /* 0x00000015373f7211 */ /* 0x000fc400030f0eff */
[----:B------:R-:W-:Y:S02]  /*0b00*/  LEA.HI.X.SX32 R45, R8, R51, 0x1, P3 ;  /* 0x00000033082d7211 */ /* 0x000fe400018f0eff */
[----:B------:R-:W-:Y:S02]  /*0b10*/  LEA R59, R85, R85, 0x1 ;  /* 0x00000055553b7211 */ /* 0x000fe400078e08ff */
[-C--:B------:R-:W-:Y:S02]  /*0b20*/  IADD3 R144, P6, R61, R20.reuse, RZ ;  /* 0x000000143d907210 */ /* 0x080fe40007fde0ff */
[----:B------:R-:W-:Y:S02]  /*0b30*/  LEA.HI.X.SX32 R55, R57, R21, 0x1, P5 ;  /* 0x0000001539377211 */ /* 0x000fe400028f0eff */
[----:B------:R-:W-:Y:S02]  /*0b40*/  LEA.HI.X.SX32 R43, R50, R51, 0x1, P2 ;  /* 0x00000033322b7211 */ /* 0x000fe400010f0eff */
[----:B------:R-:W-:-:S02]  /*0b50*/  IADD3 R56, P1, R89, R20, RZ ;  /* 0x0000001459387210 */ /* 0x000fc40007f3e0ff */
[-C--:B------:R-:W-:Y:S02]  /*0b60*/  IADD3 R58, P3, R91, R20.reuse, RZ ;  /* 0x000000145b3a7210 */ /* 0x080fe40007f7e0ff */
[-C--:B------:R-:W-:Y:S02]  /*0b70*/  IADD3 R146, P5, R73, R20.reuse, RZ ;  /* 0x0000001449927210 */ /* 0x080fe40007fbe0ff */
[----:B------:R-:W-:Y:S02]  /*0b80*/  LEA.HI.X.SX32 R47, R10, R51, 0x1, P4 ;  /* 0x000000330a2f7211 */ /* 0x000fe400020f0eff */
[----:B------:R-:W-:Y:S02]  /*0b90*/  LEA R53, R85, R85, 0x3 ;  /* 0x0000005555357211 */ /* 0x000fe400078e18ff */
[----:B------:R-:W-:Y:S02]  /*0ba0*/  IADD3 R60, P2, R93, R20, RZ ;  /* 0x000000145d3c7210 */ /* 0x000fe40007f5e0ff */
[----:B------:R-:W-:-:S02]  /*0bb0*/  SHF.L.U32 R51, R85, 0x1, RZ ;  /* 0x0000000155337819 */ /* 0x000fc400000006ff */
[-C--:B------:R-:W-:Y:S02]  /*0bc0*/  LEA.HI.X.SX32 R145, R59, R21.reuse, 0x1, P6 ;  /* 0x000000153b917211 */ /* 0x080fe400030f0eff */
[-C--:B------:R-:W-:Y:S02]  /*0bd0*/  LEA.HI.X.SX32 R57, R71, R21.reuse, 0x1, P1 ;  /* 0x0000001547397211 */ /* 0x080fe400008f0eff */
[-C--:B------:R-:W-:Y:S02]  /*0be0*/  LEA.HI.X.SX32 R147, R61, R21.reuse, 0x1, P5 ;  /* 0x000000153d937211 */ /* 0x080fe400028f0eff */
[----:B------:R-:W-:Y:S02]  /*0bf0*/  LEA.HI.X.SX32 R59, R73, R21, 0x1, P3 ;  /* 0x00000015493b7211 */ /* 0x000fe400018f0eff */
[C---:B------:R-:W-:Y:S02]  /*0c00*/  LEA R65, R85.reuse, -R85, 0x3 ;  /* 0x8000005555417211 */ /* 0x040fe400078e18ff */
[----:B------:R-:W-:-:S02]  /*0c10*/  SHF.L.U32 R67, R85, 0x2, RZ ;  /* 0x0000000255437819 */ /* 0x000fc400000006ff */
[-C--:B------:R-:W-:Y:S02]  /*0c20*/  LEA.HI.X.SX32 R53, R53, R21.reuse, 0x1, P0 ;  /* 0x0000001535357211 */ /* 0x080fe400000f0eff */
[-C--:B------:R-:W-:Y:S02]  /*0c30*/  IADD3 R148, P1, R77, R20.reuse, RZ ;  /* 0x000000144d947210 */ /* 0x080fe40007f3e0ff */
[CC--:B------:R-:W-:Y:S02]  /*0c40*/  LEA R152, P5, R85.reuse, R20.reuse, 0x2 ;  /* 0x0000001455987211 */ /* 0x0c0fe400078a10ff */
[----:B------:R-:W-:Y:S02]  /*0c50*/  LEA R154, P3, R85, R20, 0x3 ;  /* 0x00000014559a7211 */ /* 0x000fe400078618ff */
[----:B------:R-:W-:Y:S02]  /*0c60*/  LEA.HI.X.SX32 R61, R75, R21, 0x1, P2 ;  /* 0x000000154b3d7211 */ /* 0x000fe400010f0eff */
[----:B------:R-:W-:-:S02]  /*0c70*/  SHF.L.U32 R12, R12, 0x1, RZ ;  /* 0x000000010c0c7819 */ /* 0x000fc400000006ff */
[C---:B------:R-:W-:Y:S02]  /*0c80*/  SHF.L.U32 R69, R85.reuse, 0x3, RZ ;  /* 0x0000000355457819 */ /* 0x040fe400000006ff */
[----:B------:R-:W-:Y:S02]  /*0c90*/  LEA R79, R85, -R85, 0x4 ;  /* 0x80000055554f7211 */ /* 0x000fe400078e20ff */
[-C--:B------:R-:W-:Y:S02]  /*0ca0*/  IADD3 R64, P4, R95, R20.reuse, RZ ;  /* 0x000000145f407210 */ /* 0x080fe40007f9e0ff */
[-C--:B------:R-:W-:Y:S02]  /*0cb0*/  IADD3 R66, P0, R97, R20.reuse, RZ ;  /* 0x0000001461427210 */ /* 0x080fe40007f1e0ff */
[-C--:B------:R-:W-:Y:S02]  /*0cc0*/  IADD3 R150, P6, R51, R20.reuse, RZ ;  /* 0x0000001433967210 */ /* 0x080fe40007fde0ff */
[----:B------:R-:W-:-:S02]  /*0cd0*/  LEA R50, P2, R85, R20, 0x4 ;  /* 0x0000001455327211 */ /* 0x000fc400078420ff */
[-C--:B------:R-:W-:Y:S02]  /*0ce0*/  LEA.HI.X.SX32 R149, R65, R21.reuse, 0x1, P1 ;  /* 0x0000001541957211 */ /* 0x080fe400008f0eff */
[-C--:B------:R-:W-:Y:S02]  /*0cf0*/  LEA.HI.X.SX32 R153, R51, R21.reuse, 0x1, P5 ;  /* 0x0000001533997211 */ /* 0x080fe400028f0eff */
[----:B------:R-:W-:Y:S02]  /*0d00*/  LEA.HI.X.SX32 R155, R67, R21, 0x1, P3 ;  /* 0x00000015439b7211 */ /* 0x000fe400018f0eff */
[----:B------:R-:W-:Y:S02]  /*0d10*/  MOV R7, 0x3f800000 ;  /* 0x3f80000000077802 */ /* 0x000fe40000000f00 */
[----:B------:R-:W-:Y:S02]  /*0d20*/  MOV R161, 0xff800000 ;  /* 0xff80000000a17802 */ /* 0x000fe40000000f00 */
[----:B------:R-:W-:-:S02]  /*0d30*/  MOV R10, RZ ;  /* 0x000000ff000a7202 */ /* 0x000fc40000000f00 */
[----:B------:R-:W-:Y:S02]  /*0d40*/  MOV R8, RZ ;  /* 0x000000ff00087202 */ /* 0x000fe40000000f00 */
[----:B------:R-:W-:Y:S02]  /*0d50*/  MOV R159, 0xff800000 ;  /* 0xff800000009f7802 */ /* 0x000fe40000000f00 */
[----:B------:R-:W-:Y:S02]  /*0d60*/  MOV R157, 0x3f800000 ;  /* 0x3f800000009d7802 */ /* 0x000fe40000000f00 */
[C---:B------:R-:W-:Y:S02]  /*0d70*/  LOP3.LUT R13, R12.reuse, 0x10, RZ, 0x3c, !PT ;  /* 0x000000100c0d7812 */ /* 0x040fe400078e3cff */
[C---:B------:R-:W-:Y:S02]  /*0d80*/  LOP3.LUT R14, R12.reuse, 0x20, RZ, 0x3c, !PT ;  /* 0x000000200c0e7812 */ /* 0x040fe400078e3cff */
[----:B------:R-:W-:-:S02]  /*0d90*/  LOP3.LUT R15, R12, 0x30, RZ, 0x3c, !PT ;  /* 0x000000300c0f7812 */ /* 0x000fc400078e3cff */
[C---:B------:R-:W-:Y:S02]  /*0da0*/  LOP3.LUT R16, R12.reuse, 0x40, RZ, 0x3c, !PT ;  /* 0x000000400c107812 */ /* 0x040fe400078e3cff */
[C---:B------:R-:W-:Y:S02]  /*0db0*/  LOP3.LUT R17, R12.reuse, 0x50, RZ, 0x3c, !PT ;  /* 0x000000500c117812 */ /* 0x040fe400078e3cff */
[C---:B------:R-:W-:Y:S02]  /*0dc0*/  LOP3.LUT R18, R12.reuse, 0x60, RZ, 0x3c, !PT ;  /* 0x000000600c127812 */ /* 0x040fe400078e3cff */
[----:B------:R-:W-:Y:S02]  /*0dd0*/  LOP3.LUT R19, R12, 0x70, RZ, 0x3c, !PT ;  /* 0x000000700c137812 */ /* 0x000fe400078e3cff */
[----:B------:R-:W-:Y:S02]  /*0de0*/  LOP3.LUT R156, R4, 0x40, RZ, 0x3c, !PT ;  /* 0x00000040049c7812 */ /* 0x000fe400078e3cff */
[----:B------:R-:W-:-:S02]  /*0df0*/  LEA.HI.X.SX32 R65, R77, R21, 0x1, P4 ;  /* 0x000000154d417211 */ /* 0x000fc400020f0eff */
[-C--:B------:R-:W-:Y:S02]  /*0e00*/  LEA.HI.X.SX32 R151, R85, R21.reuse, 0x1, P6 ;  /* 0x0000001555977211 */ /* 0x080fe400030f0eff */
[-C--:B------:R-:W-:Y:S02]  /*0e10*/  LEA.HI.X.SX32 R51, R69, R21.reuse, 0x1, P2 ;  /* 0x0000001545337211 */ /* 0x080fe400010f0eff */
[----:B------:R-:W-:-:S07]  /*0e20*/  LEA.HI.X.SX32 R67, R79, R21, 0x1, P0 ;  /* 0x000000154f437211 */ /* 0x000fce00000f0eff */
.L_x_1:
[----:B------:R-:W-:-:S04]  /*0e30*/  IMAD.WIDE R68, R10, 0x2, R164 ;  /* 0x000000020a447825 */ /* 0x000fc800078e02a4 */
[C---:B------:R-:W-:Y:S01]  /*0e40*/  IMAD.WIDE R70, R10.reuse, 0x2, R162 ;  /* 0x000000020a467825 */ /* 0x040fe200078e02a2 */
[----:B------:R0:W2:Y:S03]  /*0e50*/  LDG.E.U16 R92, desc[UR10][R68.64] ;  /* 0x0000000a445c7981 */ /* 0x0000a6000c1e1500 */
[C---:B------:R-:W-:Y:S01]  /*0e60*/  IMAD.WIDE R72, R10.reuse, 0x2, R26 ;  /* 0x000000020a487825 */ /* 0x040fe200078e021a */
[----:B------:R1:W3:Y:S03]  /*0e70*/  LDG.E.U16 R94, desc[UR10][R70.64] ;  /* 0x0000000a465e7981 */ /* 0x0002e6000c1e1500 */
[C---:B------:R-:W-:Y:S01]  /*0e80*/  IMAD.WIDE R74, R10.reuse, 0x2, R28 ;  /* 0x000000020a4a7825 */ /* 0x040fe200078e021c */
[----:B------:R4:W5:Y:S03]  /*0e90*/  LDG.E.U16 R96, desc[UR10][R72.64] ;  /* 0x0000000a48607981 */ /* 0x000966000c1e1500 */
[C---:B------:R-:W-:Y:S01]  /*0ea0*/  IMAD.WIDE R76, R10.reuse, 0x2, R30 ;  /* 0x000000020a4c7825 */ /* 0x040fe200078e021e */
[----:B------:R4:W5:Y:S03]  /*0eb0*/  LDG.E.U16 R98, desc[UR10][R74.64] ;  /* 0x0000000a4a627981 */ /* 0x000966000c1e1500 */
[C---:B------:R-:W-:Y:S01]  /*0ec0*/  IMAD.WIDE R78, R10.reuse, 0x2, R32 ;  /* 0x000000020a4e7825 */ /* 0x040fe200078e0220 */
[----:B------:R4:W5:Y:S03]  /*0ed0*/  LDG.E.U16 R100, desc[UR10][R76.64] ;  /* 0x0000000a4c647981 */ /* 0x000966000c1e1500 */
[C---:B------:R-:W-:Y:S01]  /*0ee0*/  IMAD.WIDE R84, R10.reuse, 0x2, R34 ;  /* 0x000000020a547825 */ /* 0x040fe200078e0222 */
[----:B------:R4:W5:Y:S03]  /*0ef0*/  LDG.E.U16 R102, desc[UR10][R78.64] ;  /* 0x0000000a4e667981 */ /* 0x000966000c1e1500 */
[----:B------:R-:W-:-:S02]  /*0f00*/  IMAD.WIDE R86, R10, 0x2, R22 ;  /* 0x000000020a567825 */ /* 0x000fc400078e0216 */
[----:B------:R-:W5:Y:S02]  /*0f10*/  LDG.E.U16 R84, desc[UR10][R84.64] ;  /* 0x0000000a54547981 */ /* 0x000f64000c1e1500 */
[C---:B------:R-:W-:Y:S02]  /*0f20*/  IMAD.WIDE R88, R10.reuse, 0x2, R36 ;  /* 0x000000020a587825 */ /* 0x040fe400078e0224 */
[----:B------:R-:W5:Y:S02]  /*0f30*/  LDG.E.U16 R86, desc[UR10][R86.64] ;  /* 0x0000000a56567981 */ /* 0x000f64000c1e1500 */
[C---:B------:R-:W-:Y:S02]  /*0f40*/  IMAD.WIDE R90, R10.reuse, 0x2, R38 ;  /* 0x000000020a5a7825 */ /* 0x040fe400078e0226 */
[----:B------:R-:W5:Y:S02]  /*0f50*/  LDG.E.U16 R88, desc[UR10][R88.64] ;  /* 0x0000000a58587981 */ /* 0x000f64000c1e1500 */
[----:B0-----:R-:W-:-:S02]  /*0f60*/  IMAD.WIDE R68, R10, 0x2, R40 ;  /* 0x000000020a447825 */ /* 0x001fc400078e0228 */
[----:B------:R-:W5:Y:S02]  /*0f70*/  LDG.E.U16 R90, desc[UR10][R90.64] ;  /* 0x0000000a5a5a7981 */ /* 0x000f64000c1e1500 */
[C---:B-1----:R-:W-:Y:S02]  /*0f80*/  IMAD.WIDE R70, R10.reuse, 0x2, R42 ;  /* 0x000000020a467825 */ /* 0x042fe400078e022a */
[----:B------:R-:W5:Y:S02]  /*0f90*/  LDG.E.U16 R104, desc[UR10][R68.64] ;  /* 0x0000000a44687981 */ /* 0x000f64000c1e1500 */
[C---:B----4-:R-:W-:Y:S02]  /*0fa0*/  IMAD.WIDE R72, R10.reuse, 0x2, R44 ;  /* 0x000000020a487825 */ /* 0x050fe400078e022c */
[----:B------:R0:W4:Y:S02]  /*0fb0*/  LDG.E.U16 R106, desc[UR10][R70.64] ;  /* 0x0000000a466a7981 */ /* 0x000124000c1e1500 */
[----:B------:R-:W-:-:S02]  /*0fc0*/  IMAD.WIDE R74, R10, 0x2, R46 ;  /* 0x000000020a4a7825 */ /* 0x000fc400078e022e */
[----:B------:R-:W4:Y:S02]  /*0fd0*/  LDG.E.U16 R108, desc[UR10][R72.64] ;  /* 0x0000000a486c7981 */ /* 0x000f24000c1e1500 */
[C---:B------:R-:W-:Y:S02]  /*0fe0*/  IMAD.WIDE R76, R10.reuse, 0x2, R48 ;  /* 0x000000020a4c7825 */ /* 0x040fe400078e0230 */
[----:B------:R-:W4:Y:S02]  /*0ff0*/  LDG.E.U16 R110, desc[UR10][R74.64] ;  /* 0x0000000a4a6e7981 */ /* 0x000f24000c1e1500 */
[----:B------:R-:W-:Y:S02]  /*1000*/  IMAD.WIDE R78, R10, 0x2, R24 ;  /* 0x000000020a4e7825 */ /* 0x000fe400078e0218 */
[----:B------:R-:W4:Y:S04]  /*1010*/  LDG.E.U16 R112, desc[UR10][R76.64] ;  /* 0x0000000a4c707981 */ /* 0x000f28000c1e1500 */
[----:B------:R1:W4:Y:S01]  /*1020*/  LDG.E.U16 R114, desc[UR10][R78.64] ;  /* 0x0000000a4e727981 */ /* 0x000322000c1e1500 */
[----:B------:R-:W-:Y:S01]  /*1030*/  BAR.SYNC.DEFER_BLOCKING 0x0 ;  /* 0x0000000000007b1d */ /* 0x000fe20000010000 */
[----:B0-----:R-:W-:-:S04]  /*1040*/  IMAD.WIDE R70, R8, 0x2, R150 ;  /* 0x0000000208467825 */ /* 0x001fc800078e0296 */
[----:B------:R-:W-:-:S04]  /*1050*/  IMAD.WIDE R68, R8, 0x2, R20 ;  /* 0x0000000208447825 */ /* 0x000fc800078e0214 */
[----:B-1----:R-:W-:-:S04]  /*1060*/  IMAD.WIDE R78, R8, 0x2, R50 ;  /* 0x00000002084e7825 */ /* 0x002fc800078e0232 */
[----:B------:R-:W-:-:S04]  /*1070*/  IMAD.WIDE R72, R8, 0x2, R152 ;  /* 0x0000000208487825 */ /* 0x000fc800078e0298 */
[----:B------:R-:W-:-:S04]  /*1080*/  IMAD.WIDE R74, R8, 0x2, R144 ;  /* 0x00000002084a7825 */ /* 0x000fc800078e0290 */
[C---:B------:R-:W-:Y:S01]  /*1090*/  IMAD.WIDE R76, R8.reuse, 0x2, R154 ;  /* 0x00000002084c7825 */ /* 0x040fe200078e029a */
[----:B--2---:R-:W-:Y:S04]  /*10a0*/  STS.U16 [R3+UR5], R92 ;  /* 0x0000005c03007988 */ /* 0x004fe80008000405 */
[----:B---3--:R-:W-:Y:S04]  /*10b0*/  STS.U16 [R3+UR5+0x100], R94 ;  /* 0x0001005e03007988 */ /* 0x008fe80008000405 */
[----:B-----5:R-:W-:Y:S04]  /*10c0*/  STS.U16 [R3+UR5+0x200], R96 ;  /* 0x0002006003007988 */ /* 0x020fe80008000405 */
[----:B------:R-:W-:Y:S04]  /*10d0*/  STS.U16 [R3+UR5+0x300], R98 ;  /* 0x0003006203007988 */ /* 0x000fe80008000405 */
[----:B------:R-:W-:Y:S04]  /*10e0*/  STS.U16 [R3+UR5+0x400], R100 ;  /* 0x0004006403007988 */ /* 0x000fe80008000405 */
[----:B------:R-:W-:Y:S04]  /*10f0*/  STS.U16 [R3+UR5+0x500], R102 ;  /* 0x0005006603007988 */ /* 0x000fe80008000405 */
[----:B------:R0:W-:Y:S04]  /*1100*/  STS.U16 [R3+UR5+0x600], R84 ;  /* 0x0006005403007988 */ /* 0x0001e80008000405 */
[----:B------:R1:W-:Y:S04]  /*1110*/  STS.U16 [R3+UR5+0x700], R86 ;  /* 0x0007005603007988 */ /* 0x0003e80008000405 */
[----:B------:R2:W-:Y:S04]  /*1120*/  STS.U16 [R3+UR5+0x800], R88 ;  /* 0x0008005803007988 */ /* 0x0005e80008000405 */
[----:B------:R3:W-:Y:S04]  /*1130*/  STS.U16 [R3+UR5+0x900], R90 ;  /* 0x0009005a03007988 */ /* 0x0007e80008000405 */
[----:B------:R-:W-:Y:S04]  /*1140*/  STS.U16 [R3+UR5+0xa00], R104 ;  /* 0x000a006803007988 */ /* 0x000fe80008000405 */
[----:B----4-:R-:W-:Y:S04]  /*1150*/  STS.U16 [R3+UR5+0xb00], R106 ;  /* 0x000b006a03007988 */ /* 0x010fe80008000405 */
[----:B------:R-:W-:Y:S04]  /*1160*/  STS.U16 [R3+UR5+0xc00], R108 ;  /* 0x000c006c03007988 */ /* 0x000fe80008000405 */
[----:B------:R-:W-:Y:S04]  /*1170*/  STS.U16 [R3+UR5+0xd00], R110 ;  /* 0x000d006e03007988 */ /* 0x000fe80008000405 */
[----:B------:R-:W-:Y:S04]  /*1180*/  STS.U16 [R3+UR5+0xe00], R112 ;  /* 0x000e007003007988 */ /* 0x000fe80008000405 */
[----:B------:R-:W-:Y:S01]  /*1190*/  STS.U16 [R3+UR5+0xf00], R114 ;  /* 0x000f007203007988 */ /* 0x000fe20008000405 */
[----:B------:R-:W-:Y:S01]  /*11a0*/  BAR.SYNC.DEFER_BLOCKING 0x0 ;  /* 0x0000000000007b1d */ /* 0x000fe20000010000 */
[----:B0-----:R-:W-:-:S05]  /*11b0*/  IMAD.WIDE R84, R8, 0x2, R52 ;  /* 0x0000000208547825 */ /* 0x001fca00078e0234 */
[----:B------:R0:W4:Y:S04]  /*11c0*/  LDG.E.U16 R92, desc[UR10][R70.64] ;  /* 0x0000000a465c7981 */ /* 0x000128000c1e1500 */
[----:B------:R5:W4:Y:S04]  /*11d0*/  LDG.E.U16 R93, desc[UR10][R68.64] ;  /* 0x0000000a445d7981 */ /* 0x000b28000c1e1500 */
[----:B------:R-:W4:Y:S01]  /*11e0*/  LDG.E.U16 R99, desc[UR10][R78.64] ;  /* 0x0000000a4e637981 */ /* 0x000f22000c1e1500 */
[----:B0-----:R-:W-:-:S03]  /*11f0*/  IMAD.WIDE R70, R8, 0x2, R54 ;  /* 0x0000000208467825 */ /* 0x001fc600078e0236 */
[----:B------:R-:W4:Y:S04]  /*1200*/  LDG.E.U16 R98, desc[UR10][R84.64] ;  /* 0x0000000a54627981 */ /* 0x000f28000c1e1500 */
[----:B------:R0:W4:Y:S04]  /*1210*/  LDG.E.U16 R95, desc[UR10][R72.64] ;  /* 0x0000000a485f7981 */ /* 0x000128000c1e1500 */
[----:B------:R-:W4:Y:S04]  /*1220*/  LDG.E.U16 R101, desc[UR10][R70.64] ;  /* 0x0000000a46657981 */ /* 0x000f28000c1e1500 */
[----:B------:R-:W4:Y:S01]  /*1230*/  LDG.E.U16 R94, desc[UR10][R74.64] ;  /* 0x0000000a4a5e7981 */ /* 0x000f22000c1e1500 */
[----:B-1----:R-:W-:-:S03]  /*1240*/  IMAD.WIDE R86, R8, 0x2, R56 ;  /* 0x0000000208567825 */ /* 0x002fc600078e0238 */
[----:B------:R1:W4:Y:S01]  /*1250*/  LDG.E.U16 R97, desc[UR10][R76.64] ;  /* 0x0000000a4c617981 */ /* 0x000322000c1e1500 */
[----:B--2---:R-:W-:-:S03]  /*1260*/  IMAD.WIDE R88, R8, 0x2, R58 ;  /* 0x0000000208587825 */ /* 0x004fc600078e023a */
[----:B------:R-:W2:Y:S04]  /*1270*/  LDG.E.U16 R100, desc[UR10][R86.64] ;  /* 0x0000000a56647981 */ /* 0x000ea8000c1e1500 */
[----:B------:R-:W2:Y:S01]  /*1280*/  LDG.E.U16 R103, desc[UR10][R88.64] ;  /* 0x0000000a58677981 */ /* 0x000ea2000c1e1500 */
[----:B-----5:R-:W-:-:S03]  /*1290*/  IMAD.WIDE R68, R8, 0x2, R62 ;  /* 0x0000000208447825 */ /* 0x020fc600078e023e */
[----:B------:R-:W-:Y:S04]  /*12a0*/  LDSM.16.MT88.4 R136, [R5+0x1000] ;  /* 0x001000000588783b */ /* 0x000fe80000004200 */
[----:B------:R-:W5:Y:S01]  /*12b0*/  LDG.E.U16 R96, desc[UR10][R68.64] ;  /* 0x0000000a44607981 */ /* 0x000f62000c1e1500 */
[----:B---3--:R-:W-:-:S03]  /*12c0*/  IMAD.WIDE R90, R8, 0x2, R60 ;  /* 0x00000002085a7825 */ /* 0x008fc600078e023c */
[----:B------:R-:W3:Y:S01]  /*12d0*/  LDSM.16.M88.4 R132, [R6] ;  /* 0x000000000684783b */ /* 0x000ee20000000200 */
[----:B0-----:R-:W-:-:S03]  /*12e0*/  IMAD.WIDE R72, R8, 0x2, R146 ;  /* 0x0000000208487825 */ /* 0x001fc600078e0292 */
[----:B------:R0:W5:Y:S01]  /*12f0*/  LDG.E.U16 R160, desc[UR10][R90.64] ;  /* 0x0000000a5aa07981 */ /* 0x000162000c1e1500 */
[----:B------:R-:W-:-:S03]  /*1300*/  IMAD.WIDE R78, R8, 0x2, R64 ;  /* 0x00000002084e7825 */ /* 0x000fc600078e0240 */
[----:B------:R3:W5:Y:S01]  /*1310*/  LDG.E.U16 R167, desc[UR10][R72.64] ;  /* 0x0000000a48a77981 */ /* 0x000762000c1e1500 */
[----:B-1----:R-:W-:-:S03]  /*1320*/  IMAD.WIDE R76, R8, 0x2, R148 ;  /* 0x00000002084c7825 */ /* 0x002fc600078e0294 */
[----:B------:R-:W5:Y:S04]  /*1330*/  LDG.E.U16 R169, desc[UR10][R78.64] ;  /* 0x0000000a4ea97981 */ /* 0x000f68000c1e1500 */
[----:B------:R1:W5:Y:S04]  /*1340*/  LDG.E.U16 R158, desc[UR10][R76.64] ;  /* 0x0000000a4c9e7981 */ /* 0x000368000c1e1500 */
[----:B0-----:R-:W0:Y:S04]  /*1350*/  LDSM.16.M88.4 R88, [R6+0x200] ;  /* 0x000200000658783b */ /* 0x001e280000000200 */
[----:B------:R-:W-:Y:S01]  /*1360*/  LDSM.16.M88.4 R140, [R6+0xe00] ;  /* 0x000e0000068c783b */ /* 0x000fe20000000200 */
[----:B------:R-:W-:-:S03]  /*1370*/  IMAD.WIDE R84, R8, 0x2, R66 ;  /* 0x0000000208547825 */ /* 0x000fc600078e0242 */
[----:B------:R-:W0:Y:S04]  /*1380*/  LDSM.16.M88.4 R124, [R6+0x400] ;  /* 0x00040000067c783b */ /* 0x000e280000000200 */
[----:B------:R0:W5:Y:S04]  /*1390*/  LDG.E.U16 R166, desc[UR10][R84.64] ;  /* 0x0000000a54a67981 */ /* 0x000168000c1e1500 */
[----:B------:R-:W0:Y:S04]  /*13a0*/  LDSM.16.M88.4 R108, [R6+0x600] ;  /* 0x00060000066c783b */ /* 0x000e280000000200 */
[----:B------:R-:W0:Y:S04]  /*13b0*/  LDSM.16.M88.4 R104, [R6+0x800] ;  /* 0x000800000668783b */ /* 0x000e280000000200 */
[----:B------:R-:W2:Y:S04]  /*13c0*/  LDSM.16.M88.4 R68, [R6+0xa00] ;  /* 0x000a00000644783b */ /* 0x000ea80000000200 */
[----:B---3--:R-:W3:Y:S01]  /*13d0*/  LDSM.16.M88.4 R72, [R6+0xc00] ;  /* 0x000c00000648783b */ /* 0x008ee20000000200 */
[----:B------:R-:W-:Y:S01]  /*13e0*/  BAR.SYNC.DEFER_BLOCKING 0x0 ;  /* 0x0000000000007b1d */ /* 0x000fe20000010000 */
[C---:B-1----:R-:W-:Y:S06]  /*13f0*/  HMMA.16816.F32.BF16 R76, R136.reuse, R132, RZ ;  /* 0x00000084884c723c */ /* 0x042fec00000418ff */
[C---:B------:R-:W-:Y:S06]  /*1400*/  HMMA.16816.F32.BF16 R132, R136.reuse, R134, RZ ;  /* 0x000000868884723c */ /* 0x040fec00000418ff */
[C---:B0-----:R-:W-:Y:S06]  /*1410*/  HMMA.16816.F32.BF16 R128, R136.reuse, R88, RZ ;  /* 0x000000588880723c */ /* 0x041fec00000418ff */
[C---:B------:R-:W-:Y:S06]  /*1420*/  HMMA.16816.F32.BF16 R88, R136.reuse, R90, RZ ;  /* 0x0000005a8858723c */ /* 0x040fec00000418ff */
[C---:B------:R-:W-:Y:S06]  /*1430*/  HMMA.16816.F32.BF16 R120, R136.reuse, R124, RZ ;  /* 0x0000007c8878723c */ /* 0x040fec00000418ff */
[C---:B------:R-:W-:Y:S06]  /*1440*/  HMMA.16816.F32.BF16 R124, R136.reuse, R126, RZ ;  /* 0x0000007e887c723c */ /* 0x040fec00000418ff */
[C---:B------:R-:W-:Y:S06]  /*1450*/  HMMA.16816.F32.BF16 R84, R136.reuse, R108, RZ ;  /* 0x0000006c8854723c */ /* 0x040fec00000418ff */
[C---:B------:R-:W-:Y:S06]  /*1460*/  HMMA.16816.F32.BF16 R108, R136.reuse, R110, RZ ;  /* 0x0000006e886c723c */ /* 0x040fec00000418ff */
[C---:B------:R-:W-:Y:S06]  /*1470*/  HMMA.16816.F32.BF16 R112, R136.reuse, R104, RZ ;  /* 0x000000688870723c */ /* 0x040fec00000418ff */
[C---:B------:R-:W-:Y:S01]  /*1480*/  HMMA.16816.F32.BF16 R104, R136.reuse, R106, RZ ;  /* 0x0000006a8868723c */ /* 0x040fe200000418ff */
[----:B----4-:R-:W-:Y:S04]  /*1490*/  STS.U16 [R12+UR5], R93 ;  /* 0x0000005d0c007988 */ /* 0x010fe80008000405 */
[----:B------:R-:W-:Y:S04]  /*14a0*/  STS.U16 [R12+UR5+0x800], R99 ;  /* 0x000800630c007988 */ /* 0x000fe80008000405 */
[----:B------:R-:W-:Y:S04]  /*14b0*/  STS.U16 [R13+UR5+0x100], R92 ;  /* 0x0001005c0d007988 */ /* 0x000fe80008000405 */
[----:B------:R-:W-:Y:S04]  /*14c0*/  STS.U16 [R13+UR5+0x900], R98 ;  /* 0x000900620d007988 */ /* 0x000fe80008000405 */
[----:B------:R-:W-:Y:S04]  /*14d0*/  STS.U16 [R14+UR5+0x200], R95 ;  /* 0x0002005f0e007988 */ /* 0x000fe80008000405 */
[----:B------:R-:W-:Y:S04]  /*14e0*/  STS.U16 [R14+UR5+0xa00], R101 ;  /* 0x000a00650e007988 */ /* 0x000fe80008000405 */
[----:B------:R0:W-:Y:S02]  /*14f0*/  STS.U16 [R15+UR5+0x300], R94 ;  /* 0x0003005e0f007988 */ /* 0x0001e40008000405 */
[----:B0-----:R-:W-:Y:S07]  /*1500*/  HMMA.16816.F32.BF16 R92, R136, R140, RZ ;  /* 0x0000008c885c723c */ /* 0x001fee00000418ff */
[----:B------:R-:W-:Y:S01]  /*1510*/  FMUL R140, R76, UR7 ;  /* 0x000000074c8c7c20 */ /* 0x000fe20008400000 */
[----:B------:R-:W-:-:S05]  /*1520*/  FMUL R141, R77, UR7 ;  /* 0x000000074d8d7c20 */ /* 0x000fca0008400000 */
[----:B------:R-:W-:Y:S01]  /*1530*/  FMNMX R141, R140, R141, !PT ;  /* 0x0000008d8c8d7209 */ /* 0x000fe20007800000 */
        /* <DEDUP_REMOVED lines=26> */
[----:B------:R-:W-:Y:S01]  /*16e0*/  FMUL R140, R109, UR7 ;  /* 0x000000076d8c7c20 */ /* 0x000fe20008400000 */
[----:B--2---:R-:W-:Y:S04]  /*16f0*/  STS.U16 [R15+UR5+0xb00], R100 ;  /* 0x000b00640f007988 */ /* 0x004fe80008000405 */
[----:B------:R0:W-:Y:S01]  /*1700*/  STS.U16 [R16+UR5+0xc00], R103 ;  /* 0x000c006710007988 */ /* 0x0001e20008000405 */
[----:B------:R-:W-:Y:S01]  /*1710*/  FMNMX R141, R140, R141, !PT ;  /* 0x0000008d8c8d7209 */ /* 0x000fe20007800000 */
[----:B------:R-:W-:Y:S01]  /*1720*/  FMUL R140, R112, UR7 ;  /* 0x00000007708c7c20 */ /* 0x000fe20008400000 */
[C---:B0-----:R-:W-:Y:S04]  /*1730*/  HMMA.16816.F32.BF16 R100, R136.reuse, R68, RZ ;  /* 0x000000448864723c */ /* 0x041fe800000418ff */
[----:B------:R-:W-:Y:S01]  /*1740*/  FMNMX R141, R140, R141, !PT ;  /* 0x0000008d8c8d7209 */ /* 0x000fe20007800000 */
[----:B------:R-:W-:Y:S01]  /*1750*/  FMUL R140, R113, UR7 ;  /* 0x00000007718c7c20 */ /* 0x000fe20008400000 */
[----:B------:R-:W-:Y:S04]  /*1760*/  HMMA.16816.F32.BF16 R68, R136, R70, RZ ;  /* 0x000000468844723c */ /* 0x000fe800000418ff */
[----:B------:R-:W-:Y:S01]  /*1770*/  FMNMX R141, R140, R141, !PT ;  /* 0x0000008d8c8d7209 */ /* 0x000fe20007800000 */
[----:B------:R-:W-:-:S05]  /*1780*/  FMUL R140, R104, UR7 ;  /* 0x00000007688c7c20 */ /* 0x000fca0008400000 */
[----:B------:R-:W-:Y:S01]  /*1790*/  FMNMX R141, R140, R141, !PT ;  /* 0x0000008d8c8d7209 */ /* 0x000fe20007800000 */
[----:B------:R-:W-:Y:S01]  /*17a0*/  FMUL R140, R105, UR7 ;  /* 0x00000007698c7c20 */ /* 0x000fe20008400000 */
[----:B------:R-:W-:Y:S04]  /*17b0*/  STS.U16 [R16+UR5+0x400], R97 ;  /* 0x0004006110007988 */ /* 0x000fe80008000405 */
[----:B-----5:R3:W-:Y:S01]  /*17c0*/  STS.U16 [R17+UR5+0x500], R96 ;  /* 0x0005006011007988 */ /* 0x0207e20008000405 */
[----:B------:R-:W-:Y:S01]  /*17d0*/  FMNMX R141, R140, R141, !PT ;  /* 0x0000008d8c8d7209 */ /* 0x000fe20007800000 */
[----:B------:R-:W-:Y:S01]  /*17e0*/  FMUL R140, R100, UR7 ;  /* 0x00000007648c7c20 */ /* 0x000fe20008400000 */
[C---:B---3--:R-:W-:Y:S04]  /*17f0*/  HMMA.16816.F32.BF16 R96, R136.reuse, R72, RZ ;  /* 0x000000488860723c */ /* 0x048fe800000418ff */
[----:B------:R-:W-:Y:S01]  /*1800*/  FMNMX R141, R140, R141, !PT ;  /* 0x0000008d8c8d7209 */ /* 0x000fe20007800000 */
[----:B------:R-:W-:Y:S01]  /*1810*/  FMUL R140, R101, UR7 ;  /* 0x00000007658c7c20 */ /* 0x000fe20008400000 */
[----:B------:R-:W-:Y:S04]  /*1820*/  HMMA.16816.F32.BF16 R72, R136, R74, RZ ;  /* 0x0000004a8848723c */ /* 0x000fe800000418ff */
[----:B------:R-:W-:Y:S01]  /*1830*/  FMNMX R141, R140, R141, !PT ;  /* 0x0000008d8c8d7209 */ /* 0x000fe20007800000 */
[----:B------:R-:W-:-:S05]  /*1840*/  FMUL R140, R68, UR7 ;  /* 0x00000007448c7c20 */ /* 0x000fca0008400000 */
[----:B------:R-:W-:Y:S01]  /*1850*/  FMNMX R141, R140, R141, !PT ;  /* 0x0000008d8c8d7209 */ /* 0x000fe20007800000 */
[----:B------:R-:W-:-:S05]  /*1860*/  FMUL R140, R69, UR7 ;  /* 0x00000007458c7c20 */ /* 0x000fca0008400000 */
[----:B------:R-:W-:Y:S02]  /*1870*/  FMNMX R141, R140, R141, !PT ;  /* 0x0000008d8c8d7209 */ /* 0x000fe40007800000 */
[----:B------:R-:W-:-:S05]  /*1880*/  FMUL R140, R96, UR7 ;  /* 0x00000007608c7c20 */ /* 0x000fca0008400000 */
[----:B------:R-:W-:Y:S01]  /*1890*/  FMNMX R141, R140, R141, !PT ;  /* 0x0000008d8c8d7209 */ /* 0x000fe20007800000 */
[----:B------:R-:W-:Y:S01]  /*18a0*/  FMUL R140, R97, UR7 ;  /* 0x00000007618c7c20 */ /* 0x000fe20008400000 */
[----:B------:R-:W-:Y:S04]  /*18b0*/  HMMA.16816.F32.BF16 R136, R136, R142, RZ ;  /* 0x0000008e8888723c */ /* 0x000fe800000418ff */
        /* <DEDUP_REMOVED lines=12> */
[----:B------:R-:W-:-:S05]  /*1980*/  FMNMX R140, R140, R141, !PT ;  /* 0x0000008d8c8c7209 */ /* 0x000fca0007800000 */
[----:B------:R-:W0:Y:S02]  /*1990*/  SHFL.BFLY PT, R141, R140, 0x2, 0x1f ;  /* 0x0c401f008c8d7f89 */ /* 0x000e2400000e0000 */
[----:B0-----:R-:W-:-:S05]  /*19a0*/  FMNMX R141, R140, R141, !PT ;  /* 0x0000008d8c8d7209 */ /* 0x001fca0007800000 */
[----:B------:R-:W0:Y:S04]  /*19b0*/  SHFL.BFLY PT, R142, R141, 0x1, 0x1f ;  /* 0x0c201f008d8e7f89 */ /* 0x000e2800000e0000 */
[----:B------:R-:W-:Y:S04]  /*19c0*/  STS.U16 [R17+UR5+0xd00], R160 ;  /* 0x000d00a011007988 */ /* 0x000fe80008000405 */
[----:B------:R-:W-:Y:S04]  /*19d0*/  STS.U16 [R18+UR5+0x600], R167 ;  /* 0x000600a712007988 */ /* 0x000fe80008000405 */
[----:B------:R-:W-:Y:S04]  /*19e0*/  STS.U16 [R18+UR5+0xe00], R169 ;  /* 0x000e00a912007988 */ /* 0x000fe80008000405 */
[----:B------:R1:W-:Y:S01]  /*19f0*/  STS.U16 [R19+UR5+0x700], R158 ;  /* 0x0007009e13007988 */ /* 0x0003e20008000405 */
[----:B0-----:R-:W-:-:S04]  /*1a00*/  FMNMX R142, R141, R142, !PT ;  /* 0x0000008e8d8e7209 */ /* 0x001fc80007800000 */
[----:B-1----:R-:W-:-:S05]  /*1a10*/  FMNMX R158, R142, R161, !PT ;  /* 0x000000a18e9e7209 */ /* 0x002fca0007800000 */
[--C-:B------:R-:W-:Y:S01]  /*1a20*/  FFMA R76, R76, UR7, -R158.reuse ;  /* 0x000000074c4c7c23 */ /* 0x100fe2000800089e */
[----:B------:R-:W-:-:S03]  /*1a30*/  FFMA R77, R77, UR7, -R158 ;  /* 0x000000074d4d7c23 */ /* 0x000fc6000800089e */
[----:B------:R-:W-:Y:S01]  /*1a40*/  FMUL R76, R76, 1.4426950216293334961 ;  /* 0x3fb8aa3b4c4c7820 */ /* 0x000fe20000400000 */
[----:B------:R-:W-:-:S05]  /*1a50*/  FMUL R77, R77, 1.4426950216293334961 ;  /* 0x3fb8aa3b4d4d7820 */ /* 0x000fca0000400000 */
[----:B------:R-:W-:Y:S08]  /*1a60*/  MUFU.EX2 R76, R76 ;  /* 0x0000004c004c7308 */ /* 0x000ff00000000800 */
[----:B------:R-:W0:Y:S01]  /*1a70*/  MUFU.EX2 R77, R77 ;  /* 0x0000004d004d7308 */ /* 0x000e220000000800 */
[----:B------:R-:W-:-:S04]  /*1a80*/  FFMA R133, R133, UR7, -R158 ;  /* 0x0000000785857c23 */ /* 0x000fc8000800089e */
[----:B------:R-:W-:Y:S01]  /*1a90*/  FMUL R141, R133, 1.4426950216293334961 ;  /* 0x3fb8aa3b858d7820 */ /* 0x000fe20000400000 */
[----:B0-----:R-:W-:Y:S01]  /*1aa0*/  FADD R133, R76, R77 ;  /* 0x0000004d4c857221 */ /* 0x001fe20000000000 */
[----:B------:R-:W-:Y:S01]  /*1ab0*/  F2FP.BF16.F32.PACK_AB R140, R77, R76 ;  /* 0x0000004c4d8c723e */ /* 0x000fe200000010ff */
        /* <DEDUP_REMOVED lines=62> */
[----:B------:R-:W-:-:S04]  /*1ea0*/  FFMA R132, R132, UR7, -R158 ;  /* 0x0000000784847c23 */ /* 0x000fc8000800089e */
[----:B------:R-:W-:Y:S01]  /*1eb0*/  FMNMX R76, R76, R77, !PT ;  /* 0x0000004d4c4c7209 */ /* 0x000fe20007800000 */
[----:B------:R-:W-:-:S04]  /*1ec0*/  FMUL R132, R132, 1.4426950216293334961 ;  /* 0x3fb8aa3b84847820 */ /* 0x000fc80000400000 */
[----:B------:R-:W0:Y:S02]  /*1ed0*/  SHFL.BFLY PT, R77, R76, 0x2, 0x1f ;  /* 0x0c401f004c4d7f89 */ /* 0x000e2400000e0000 */
[----:B------:R-:W1:Y:S08]  /*1ee0*/  MUFU.EX2 R132, R132 ;  /* 0x0000008400847308 */ /* 0x000e700000000800 */
[----:B------:R-:W2:Y:S01]  /*1ef0*/  MUFU.EX2 R141, R141 ;  /* 0x0000008d008d7308 */ /* 0x000ea20000000800 */
[----:B-1----:R-:W-:Y:S01]  /*1f00*/  FADD R142, R132, R133 ;  /* 0x00000085848e7221 */ /* 0x002fe20000000000 */
[----:B0-----:R-:W-:-:S03]  /*1f10*/  FMNMX R77, R76, R77, !PT ;  /* 0x0000004d4c4d7209 */ /* 0x001fc60007800000 */
[C---:B--2---:R-:W-:Y:S01]  /*1f20*/  FADD R133, R141.reuse, R142 ;  /* 0x0000008e8d857221 */ /* 0x044fe20000000000 */
[----:B------:R-:W-:Y:S02]  /*1f30*/  F2FP.BF16.F32.PACK_AB R142, R141, R132 ;  /* 0x000000848d8e723e */ /* 0x000fe400000010ff */
[----:B------:R-:W0:Y:S04]  /*1f40*/  SHFL.BFLY PT, R132, R77, 0x1, 0x1f ;  /* 0x0c201f004d847f89 */ /* 0x000e2800000e0000 */
[----:B------:R1:W-:Y:S01]  /*1f50*/  STS.U16 [R19+UR5+0xf00], R166 ;  /* 0x000f00a613007988 */ /* 0x0003e20008000405 */
[----:B------:R-:W-:Y:S01]  /*1f60*/  FADD R141, -R158, R161 ;  /* 0x000000a19e8d7221 */ /* 0x000fe20000000100 */
[----:B0-----:R-:W-:-:S04]  /*1f70*/  FMNMX R132, R77, R132, !PT ;  /* 0x000000844d847209 */ /* 0x001fc80007800000 */
[----:B------:R-:W-:-:S05]  /*1f80*/  FMNMX R132, R132, R159, !PT ;  /* 0x0000009f84847209 */ /* 0x000fca0007800000 */
[--C-:B------:R-:W-:Y:S01]  /*1f90*/  FFMA R78, R78, UR7, -R132.reuse ;  /* 0x000000074e4e7c23 */ /* 0x100fe20008000884 */
[--C-:B------:R-:W-:Y:S01]  /*1fa0*/  FFMA R79, R79, UR7, -R132.reuse ;  /* 0x000000074f4f7c23 */ /* 0x100fe20008000884 */
[--C-:B------:R-:W-:Y:S01]  /*1fb0*/  FFMA R134, R134, UR7, -R132.reuse ;  /* 0x0000000786867c23 */ /* 0x100fe20008000884 */
[----:B------:R-:W-:Y:S01]  /*1fc0*/  FADD R76, -R132, R159 ;  /* 0x0000009f844c7221 */ /* 0x000fe20000000100 */
[----:B------:R-:W-:Y:S01]  /*1fd0*/  FMUL R78, R78, 1.4426950216293334961 ;  /* 0x3fb8aa3b4e4e7820 */ /* 0x000fe20000400000 */
[----:B------:R-:W-:Y:S01]  /*1fe0*/  FMUL R79, R79, 1.4426950216293334961 ;  /* 0x3fb8aa3b4f4f7820 */ /* 0x000fe20000400000 */
[----:B------:R-:W-:Y:S01]  /*1ff0*/  FMUL R168, R134, 1.4426950216293334961 ;  /* 0x3fb8aa3b86a87820 */ /* 0x000fe20000400000 */
[----:B------:R-:W-:Y:S01]  /*2000*/  FMUL R134, R76, 1.4426950216293334961 ;  /* 0x3fb8aa3b4c867820 */ /* 0x000fe20000400000 */
[----:B------:R-:W-:Y:S01]  /*2010*/  MUFU.EX2 R161, R78 ;  /* 0x0000004e00a17308 */ /* 0x000fe20000000800 */
[----:B------:R-:W-:-:S07]  /*2020*/  FFMA R135, R135, UR7, -R132 ;  /* 0x0000000787877c23 */ /* 0x000fce0008000884 */
[----:B------:R0:W-:Y:S01]  /*2030*/  MUFU.EX2 R170, R79 ;  /* 0x0000004f00aa7308 */ /* 0x0001e20000000800 */
[----:B------:R-:W-:Y:S01]  /*2040*/  BAR.SYNC.DEFER_BLOCKING 0x0 ;  /* 0x0000000000007b1d */ /* 0x000fe20000010000 */
[----:B------:R-:W-:Y:S01]  /*2050*/  FMUL R135, R135, 1.4426950216293334961 ;  /* 0x3fb8aa3b87877820 */ /* 0x000fe20000400000 */
[----:B------:R-:W-:-:S05]  /*2060*/  FMUL R141, R141, 1.4426950216293334961 ;  /* 0x3fb8aa3b8d8d7820 */ /* 0x000fca0000400000 */
[----:B------:R-:W2:Y:S01]  /*2070*/  MUFU.EX2 R160, R141 ;  /* 0x0000008d00a07308 */ /* 0x000ea20000000800 */
[----:B0-----:R-:W0:Y:S07]  /*2080*/  LDSM.16.M88.4 R76, [R4+UR5] ;  /* 0x00000005044c783b */ /* 0x001e2e0008000200 */
[----:B------:R-:W-:Y:S08]  /*2090*/  MUFU.EX2 R168, R168 ;  /* 0x000000a800a87308 */ /* 0x000ff00000000800 */
[----:B------:R-:W3:Y:S08]  /*20a0*/  MUFU.EX2 R134, R134 ;  /* 0x0000008600867308 */ /* 0x000ef00000000800 */
[----:B------:R-:W4:Y:S01]  /*20b0*/  MUFU.EX2 R135, R135 ;  /* 0x0000008700877308 */ /* 0x000f220000000800 */
[----:B------:R-:W-:Y:S01]  /*20c0*/  FFMA R129, R129, UR7, -R158 ;  /* 0x0000000781817c23 */ /* 0x000fe2000800089e */
[C---:B--2---:R-:W-:Y:S01]  /*20d0*/  FMUL R80, R160.reuse, R80 ;  /* 0x00000050a0507220 */ /* 0x044fe20000400000 */
[----:B------:R-:W-:Y:S01]  /*20e0*/  FMUL R81, R160, R81 ;  /* 0x00000051a0517220 */ /* 0x000fe20000400000 */
[----:B------:R-:W-:Y:S01]  /*20f0*/  F2FP.BF16.F32.PACK_AB R141, R170, R161 ;  /* 0x000000a1aa8d723e */ /* 0x000fe200000010ff */
[----:B------:R-:W-:Y:S01]  /*2100*/  FMUL R129, R129, 1.4426950216293334961 ;  /* 0x3fb8aa3b81817820 */ /* 0x000fe20000400000 */
[----:B------:R-:W-:Y:S01]  /*2110*/  FFMA R130, R130, UR7, -R132 ;  /* 0x0000000782827c23 */ /* 0x000fe20008000884 */
[C---:B---3--:R-:W-:Y:S01]  /*2120*/  FMUL R82, R134.reuse, R82 ;  /* 0x0000005286527220 */ /* 0x048fe20000400000 */
[----:B------:R-:W-:Y:S01]  /*2130*/  FMUL R83, R134, R83 ;  /* 0x0000005386537220 */ /* 0x000fe20000400000 */
[----:B------:R-:W-:Y:S01]  /*2140*/  FFMA R128, R128, UR7, -R158 ;  /* 0x0000000780807c23 */ /* 0x000fe2000800089e */
[--C-:B------:R-:W-:Y:S01]  /*2150*/  FFMA R131, R131, UR7, -R132.reuse ;  /* 0x0000000783837c23 */ /* 0x100fe20008000884 */
[--C-:B------:R-:W-:Y:S01]  /*2160*/  FFMA R90, R90, UR7, -R132.reuse ;  /* 0x000000075a5a7c23 */ /* 0x100fe20008000884 */
[----:B----4-:R-:W-:Y:S01]  /*2170*/  F2FP.BF16.F32.PACK_AB R143, R135, R168 ;  /* 0x000000a8878f723e */ /* 0x010fe200000010ff */
[----:B------:R-:W-:Y:S01]  /*2180*/  FFMA R91, R91, UR7, -R132 ;  /* 0x000000075b5b7c23 */ /* 0x000fe20008000884 */
[--C-:B------:R-:W-:Y:S01]  /*2190*/  FFMA R88, R88, UR7, -R158.reuse ;  /* 0x0000000758587c23 */ /* 0x100fe2000800089e */
[----:B------:R-:W-:Y:S01]  /*21a0*/  FFMA R89, R89, UR7, -R158 ;  /* 0x0000000759597c23 */ /* 0x000fe2000800089e */
[----:B------:R2:W-:Y:S01]  /*21b0*/  MUFU.EX2 R159, R129 ;  /* 0x00000081009f7308 */ /* 0x0005e20000000800 */
[----:B-1----:R-:W-:Y:S01]  /*21c0*/  FMUL R166, R130, 1.4426950216293334961 ;  /* 0x3fb8aa3b82a67820 */ /* 0x002fe20000400000 */
[----:B------:R-:W-:Y:S01]  /*21d0*/  FMUL R131, R131, 1.4426950216293334961 ;  /* 0x3fb8aa3b83837820 */ /* 0x000fe20000400000 */
[----:B0-----:R-:W-:Y:S01]  /*21e0*/  HMMA.16816.F32.BF16 R80, R140, R76, R80 ;  /* 0x0000004c8c50723c */ /* 0x001fe20000041850 */
[----:B------:R-:W-:Y:S01]  /*21f0*/  FMUL R130, R90, 1.4426950216293334961 ;  /* 0x3fb8aa3b5a827820 */ /* 0x000fe20000400000 */
[----:B------:R-:W-:Y:S01]  /*2200*/  FMUL R89, R89, 1.4426950216293334961 ;  /* 0x3fb8aa3b59597820 */ /* 0x000fe20000400000 */
[----:B--2---:R-:W-:-:S04]  /*2210*/  FMUL R129, R91, 1.4426950216293334961 ;  /* 0x3fb8aa3b5b817820 */ /* 0x004fc80000400000 */
[----:B------:R-:W-:Y:S01]  /*2220*/  FMUL R76, R128, 1.4426950216293334961 ;  /* 0x3fb8aa3b804c7820 */ /* 0x000fe20000400000 */
[----:B------:R-:W-:Y:S01]  /*2230*/  FMUL R77, R88, 1.4426950216293334961 ;  /* 0x3fb8aa3b584d7820 */ /* 0x000fe20000400000 */
[----:B------:R-:W-:Y:S08]  /*2240*/  MUFU.EX2 R128, R89 ;  /* 0x0000005900807308 */ /* 0x000ff00000000800 */
[----:B------:R-:W0:Y:S08]  /*2250*/  MUFU.EX2 R76, R76 ;  /* 0x0000004c004c7308 */ /* 0x000e300000000800 */
[----:B------:R-:W1:Y:S08]  /*2260*/  MUFU.EX2 R167, R77 ;  /* 0x0000004d00a77308 */ /* 0x000e700000000800 */
[----:B------:R-:W-:Y:S08]  /*2270*/  MUFU.EX2 R166, R166 ;  /* 0x000000a600a67308 */ /* 0x000ff00000000800 */
[----:B------:R-:W2:Y:S08]  /*2280*/  MUFU.EX2 R131, R131 ;  /* 0x0000008300837308 */ /* 0x000eb00000000800 */
[----:B------:R-:W-:Y:S08]  /*2290*/  MUFU.EX2 R130, R130 ;  /* 0x0000008200827308 */ /* 0x000ff00000000800 */
[----:B------:R-:W3:Y:S01]  /*22a0*/  MUFU.EX2 R129, R129 ;  /* 0x0000008100817308 */ /* 0x000ee20000000800 */
[----:B0-----:R-:W-:-:S02]  /*22b0*/  F2FP.BF16.F32.PACK_AB R88, R159, R76 ;  /* 0x0000004c9f58723e */ /* 0x001fc400000010ff */
[----:B-1----:R-:W-:Y:S02]  /*22c0*/  F2FP.BF16.F32.PACK_AB R90, R128, R167 ;  /* 0x000000a7805a723e */ /* 0x002fe400000010ff */
[----:B--2---:R-:W-:Y:S01]  /*22d0*/  F2FP.BF16.F32.PACK_AB R89, R131, R166 ;  /* 0x000000a68359723e */ /* 0x004fe200000010ff */
[----:B------:R-:W-:Y:S01]  /*22e0*/  FADD R172, R76, R133 ;  /* 0x000000854cac7221 */ /* 0x000fe20000000000 */
[----:B---3--:R-:W-:-:S07]  /*22f0*/  F2FP.BF16.F32.PACK_AB R91, R129, R130 ;  /* 0x00000082815b723e */ /* 0x008fce00000010ff */
[----:B------:R-:W-:Y:S01]  /*2300*/  HMMA.16816.F32.BF16 R80, R88, R78, R80 ;  /* 0x0000004e5850723c */ /* 0x000fe20000041850 */
[----:B------:R-:W0:Y:S01]  /*2310*/  LDSM.16.M88.4 R76, [R4+UR5+0x800] ;  /* 0x00080005044c783b */ /* 0x000e220008000200 */
[----:B------:R-:W-:Y:S01]  /*2320*/  FMUL R116, R160, R116 ;  /* 0x00000074a0747220 */ /* 0x000fe20000400000 */
[----:B------:R-:W-:Y:S01]  /*2330*/  FMUL R118, R134, R118 ;  /* 0x0000007686767220 */ /* 0x000fe20000400000 */
[----:B------:R-:W-:Y:S01]  /*2340*/  FMUL R117, R160, R117 ;  /* 0x00000075a0757220 */ /* 0x000fe20000400000 */
[----:B------:R-:W-:Y:S01]  /*2350*/  FMUL R119, R134, R119 ;  /* 0x0000007786777220 */ /* 0x000fe20000400000 */
[----:B------:R-:W-:-:S04]  /*2360*/  FFMA R120, R120, UR7, -R158 ;  /* 0x0000000778787c23 */ /* 0x000fc8000800089e */
[----:B------:R-:W-:Y:S02]  /*2370*/  FMUL R133, R120, 1.4426950216293334961 ;  /* 0x3fb8aa3b78857820 */ /* 0x000fe40000400000 */
[----:B0-----:R-:W-:Y:S07]  /*2380*/  HMMA.16816.F32.BF16 R116, R140, R76, R116 ;  /* 0x0000004c8c74723c */ /* 0x001fee0000041874 */
[----:B------:R-:W-:-:S04]  /*2390*/  FFMA R76, R124, UR7, -R158 ;  /* 0x000000077c4c7c23 */ /* 0x000fc8000800089e */
[----:B------:R-:W-:Y:S01]  /*23a0*/  FMUL R77, R76, 1.4426950216293334961 ;  /* 0x3fb8aa3b4c4d7820 */ /* 0x000fe20000400000 */
[----:B------:R-:W-:-:S03]  /*23b0*/  FFMA R76, R125, UR7, -R158 ;  /* 0x000000077d4c7c23 */ /* 0x000fc6000800089e */
[----:B------:R0:W-:Y:S01]  /*23c0*/  MUFU.EX2 R125, R77 ;  /* 0x0000004d007d7308 */ /* 0x0001e20000000800 */
[----:B------:R-:W-:-:S08]  /*23d0*/  FMUL R120, R76, 1.4426950216293334961 ;  /* 0x3fb8aa3b4c787820 */ /* 0x000fd00000400000 */
[----:B------:R-:W-:Y:S01]  /*23e0*/  HMMA.16816.F32.BF16 R116, R88, R78, R116 ;  /* 0x0000004e5874723c */ /* 0x000fe20000041874 */
[----:B0-----:R-:W0:Y:S01]  /*23f0*/  LDSM.16.M88.4 R76, [R156+UR5] ;  /* 0x000000059c4c783b */ /* 0x001e220008000200 */
[----:B------:R-:W-:Y:S01]  /*2400*/  FFMA R121, R121, UR7, -R158 ;  /* 0x0000000779797c23 */ /* 0x000fe2000800089e */
[--C-:B------:R-:W-:Y:S01]  /*2410*/  FFMA R122, R122, UR7, -R132.reuse ;  /* 0x000000077a7a7c23 */ /* 0x100fe20008000884 */
[--C-:B------:R-:W-:Y:S01]  /*2420*/  FFMA R123, R123, UR7, -R132.reuse ;  /* 0x000000077b7b7c23 */ /* 0x100fe20008000884 */
[--C-:B------:R-:W-:Y:S01]  /*2430*/  FFMA R126, R126, UR7, -R132.reuse ;  /* 0x000000077e7e7c23 */ /* 0x100fe20008000884 */
[----:B------:R-:W-:Y:S01]  /*2440*/  FFMA R127, R127, UR7, -R132 ;  /* 0x000000077f7f7c23 */ /* 0x000fe20008000884 */
[----:B------:R-:W-:Y:S01]  /*2450*/  FMUL R121, R121, 1.4426950216293334961 ;  /* 0x3fb8aa3b79797820 */ /* 0x000fe20000400000 */
[----:B------:R-:W-:Y:S01]  /*2460*/  FMUL R122, R122, 1.4426950216293334961 ;  /* 0x3fb8aa3b7a7a7820 */ /* 0x000fe20000400000 */
[----:B------:R-:W-:Y:S01]  /*2470*/  FMUL R123, R123, 1.4426950216293334961 ;  /* 0x3fb8aa3b7b7b7820 */ /* 0x000fe20000400000 */
[----:B------:R-:W-:Y:S01]  /*2480*/  FMUL R126, R126, 1.4426950216293334961 ;  /* 0x3fb8aa3b7e7e7820 */ /* 0x000fe20000400000 */
[----:B------:R-:W-:Y:S01]  /*2490*/  FMUL R127, R127, 1.4426950216293334961 ;  /* 0x3fb8aa3b7f7f7820 */ /* 0x000fe20000400000 */
[----:B------:R-:W-:Y:S01]  /*24a0*/  FADD R161, R161, R170 ;  /* 0x000000aaa1a17221 */ /* 0x000fe20000000000 */
[----:B------:R-:W-:Y:S01]  /*24b0*/  MUFU.EX2 R133, R133 ;  /* 0x0000008500857308 */ /* 0x000fe20000000800 */
[----:B------:R-:W-:-:S07]  /*24c0*/  FFMA R108, R108, UR7, -R158 ;  /* 0x000000076c6c7c23 */ /* 0x000fce000800089e */
[----:B------:R-:W1:Y:S08]  /*24d0*/  MUFU.EX2 R124, R121 ;  /* 0x00000079007c7308 */ /* 0x000e700000000800 */
[----:B------:R-:W2:Y:S08]  /*24e0*/  MUFU.EX2 R120, R120 ;  /* 0x0000007800787308 */ /* 0x000eb00000000800 */
[----:B------:R-:W-:Y:S08]  /*24f0*/  MUFU.EX2 R170, R122 ;  /* 0x0000007a00aa7308 */ /* 0x000ff00000000800 */
[----:B------:R-:W3:Y:S08]  /*2500*/  MUFU.EX2 R143, R123 ;  /* 0x0000007b008f7308 */ /* 0x000ef00000000800 */
[----:B------:R-:W-:Y:S08]  /*2510*/  MUFU.EX2 R141, R126 ;  /* 0x0000007e008d7308 */ /* 0x000ff00000000800 */
[----:B------:R-:W4:Y:S01]  /*2520*/  MUFU.EX2 R140, R127 ;  /* 0x0000007f008c7308 */ /* 0x000f220000000800 */
[----:B------:R-:W-:Y:S01]  /*2530*/  FMUL R108, R108, 1.4426950216293334961 ;  /* 0x3fb8aa3b6c6c7820 */ /* 0x000fe20000400000 */
[--C-:B------:R-:W-:Y:S01]  /*2540*/  FFMA R68, R68, UR7, -R158.reuse ;  /* 0x0000000744447c23 */ /* 0x100fe2000800089e */
[--C-:B------:R-:W-:Y:S01]  /*2550*/  FFMA R109, R109, UR7, -R158.reuse ;  /* 0x000000076d6d7c23 */ /* 0x100fe2000800089e */
[--C-:B------:R-:W-:Y:S01]  /*2560*/  FFMA R100, R100, UR7, -R158.reuse ;  /* 0x0000000764647c23 */ /* 0x100fe2000800089e */
[----:B-1----:R-:W-:Y:S01]  /*2570*/  F2FP.BF16.F32.PACK_AB R88, R124, R133 ;  /* 0x000000857c58723e */ /* 0x002fe200000010ff */
[----:B------:R-:W-:-:S02]  /*2580*/  FFMA R73, R73, UR7, -R158 ;  /* 0x0000000749497c23 */ /* 0x000fc4000800089e */
[----:B------:R1:W-:Y:S01]  /*2590*/  MUFU.EX2 R121, R108 ;  /* 0x0000006c00797308 */ /* 0x0003e20000000800 */
[----:B--2---:R-:W-:Y:S01]  /*25a0*/  F2FP.BF16.F32.PACK_AB R90, R120, R125 ;  /* 0x0000007d785a723e */ /* 0x004fe200000010ff */
[----:B------:R-:W-:Y:S01]  /*25b0*/  FADD R172, R159, R172 ;  /* 0x000000ac9fac7221 */ /* 0x000fe20000000000 */
[----:B---3--:R-:W-:Y:S01]  /*25c0*/  F2FP.BF16.F32.PACK_AB R89, R143, R170 ;  /* 0x000000aa8f59723e */ /* 0x008fe200000010ff */
[--C-:B------:R-:W-:Y:S01]  /*25d0*/  FFMA R84, R84, UR7, -R158.reuse ;  /* 0x0000000754547c23 */ /* 0x100fe2000800089e */
[----:B------:R-:W-:Y:S01]  /*25e0*/  FFMA R85, R85, UR7, -R158 ;  /* 0x0000000755557c23 */ /* 0x000fe2000800089e */
[----:B------:R-:W-:Y:S01]  /*25f0*/  FMUL R109, R109, 1.4426950216293334961 ;  /* 0x3fb8aa3b6d6d7820 */ /* 0x000fe20000400000 */
[----:B------:R-:W-:Y:S01]  /*2600*/  FFMA R86, R86, UR7, -R132 ;  /* 0x0000000756567c23 */ /* 0x000fe20008000884 */
[----:B-1----:R-:W-:Y:S01]  /*2610*/  FMUL R108, R68, 1.4426950216293334961 ;  /* 0x3fb8aa3b446c7820 */ /* 0x002fe20000400000 */
[----:B----4-:R-:W-:Y:S01]  /*2620*/  F2FP.BF16.F32.PACK_AB R91, R140, R141 ;  /* 0x0000008d8c5b723e */ /* 0x010fe200000010ff */
[----:B------:R-:W-:Y:S01]  /*2630*/  FFMA R68, R97, UR7, -R158 ;  /* 0x0000000761447c23 */ /* 0x000fe2000800089e */
[----:B------:R-:W-:Y:S01]  /*2640*/  FFMA R87, R87, UR7, -R132 ;  /* 0x0000000757577c23 */ /* 0x000fe20008000884 */
[----:B------:R-:W-:Y:S01]  /*2650*/  FMUL R100, R100, 1.4426950216293334961 ;  /* 0x3fb8aa3b64647820 */ /* 0x000fe20000400000 */
[----:B------:R-:W-:Y:S01]  /*2660*/  FFMA R104, R104, UR7, -R158 ;  /* 0x0000000768687c23 */ /* 0x000fe2000800089e */
[----:B------:R-:W-:Y:S01]  /*2670*/  FADD R168, R168, R161 ;  /* 0x000000a1a8a87221 */ /* 0x000fe20000000000 */
[----:B------:R-:W-:Y:S01]  /*2680*/  FMUL R68, R68, 1.4426950216293334961 ;  /* 0x3fb8aa3b44447820 */ /* 0x000fe20000400000 */
[----:B------:R-:W-:Y:S01]  /*2690*/  FMUL R73, R73, 1.4426950216293334961 ;  /* 0x3fb8aa3b49497820 */ /* 0x000fe20000400000 */
[----:B------:R-:W-:Y:S01]  /*26a0*/  FADD R167, R167, R172 ;  /* 0x000000aca7a77221 */ /* 0x000fe20000000000 */
[----:B------:R-:W-:Y:S01]  /*26b0*/  FMUL R84, R84, 1.4426950216293334961 ;  /* 0x3fb8aa3b54547820 */ /* 0x000fe20000400000 */
[----:B------:R-:W-:Y:S01]  /*26c0*/  FMUL R85, R85, 1.4426950216293334961 ;  /* 0x3fb8aa3b55557820 */ /* 0x000fe20000400000 */
[----:B------:R-:W-:Y:S01]  /*26d0*/  FMUL R86, R86, 1.4426950216293334961 ;  /* 0x3fb8aa3b56567820 */ /* 0x000fe20000400000 */
[----:B------:R-:W-:Y:S01]  /*26e0*/  FMUL R87, R87, 1.4426950216293334961 ;  /* 0x3fb8aa3b57577820 */ /* 0x000fe20000400000 */
[----:B------:R-:W-:Y:S01]  /*26f0*/  MUFU.EX2 R126, R109 ;  /* 0x0000006d007e7308 */ /* 0x000fe20000000800 */
[----:B0-----:R-:W-:Y:S01]  /*2700*/  HMMA.16816.F32.BF16 R80, R88, R76, R80 ;  /* 0x0000004c5850723c */ /* 0x001fe20000041850 */
[----:B------:R-:W-:-:S06]  /*2710*/  FADD R135, R135, R168 ;  /* 0x000000a887877221 */ /* 0x000fcc0000000000 */
[----:B------:R-:W-:Y:S01]  /*2720*/  MUFU.EX2 R109, R100 ;  /* 0x00000064006d7308 */ /* 0x000fe20000000800 */
[----:B------:R-:W-:Y:S01]  /*2730*/  FMUL R77, R104, 1.4426950216293334961 ;  /* 0x3fb8aa3b684d7820 */ /* 0x000fe20000400000 */
[----:B------:R-:W-:-:S06]  /*2740*/  FADD R166, R166, R135 ;  /* 0x00000087a6a67221 */ /* 0x000fcc0000000000 */
[----:B------:R0:W-:Y:S01]  /*2750*/  MUFU.EX2 R100, R68 ;  /* 0x0000004400647308 */ /* 0x0001e20000000800 */
[----:B------:R-:W-:-:S07]  /*2760*/  FADD R131, R131, R166 ;  /* 0x000000a683837221 */ /* 0x000fce0000000000 */
[----:B------:R-:W-:Y:S01]  /*2770*/  MUFU.EX2 R104, R73 ;  /* 0x0000004900687308 */ /* 0x000fe20000000800 */
[----:B0-----:R-:W-:-:S07]  /*2780*/  FADD R68, R128, R167 ;  /* 0x000000a780447221 */ /* 0x001fce0000000000 */
[----:B------:R-:W-:Y:S08]  /*2790*/  MUFU.EX2 R127, R84 ;  /* 0x00000054007f7308 */ /* 0x000ff00000000800 */
[----:B------:R-:W-:Y:S08]  /*27a0*/  MUFU.EX2 R142, R85 ;  /* 0x00000055008e7308 */ /* 0x000ff00000000800 */
[----:B------:R-:W0:Y:S08]  /*27b0*/  MUFU.EX2 R73, R86 ;  /* 0x0000005600497308 */ /* 0x000e300000000800 */
[----:B------:R1:W2:Y:S02]  /*27c0*/  MUFU.EX2 R128, R87 ;  /* 0x0000005700807308 */ /* 0x0002a40000000800 */
[----:B-1----:R-:W1:Y:S01]  /*27d0*/  LDSM.16.M88.4 R84, [R156+UR5+0x800] ;  /* 0x000800059c54783b */ /* 0x002e620008000200 */
[----:B------:R-:W-:Y:S01]  /*27e0*/  FADD R130, R130, R131 ;  /* 0x0000008382827221 */ /* 0x000fe20000000000 */
[----:B------:R-:W-:Y:S01]  /*27f0*/  FFMA R113, R113, UR7, -R158 ;  /* 0x0000000771717c23 */ /* 0x000fe2000800089e */
[----:B------:R-:W-:Y:S01]  /*2800*/  FFMA R110, R110, UR7, -R132 ;  /* 0x000000076e6e7c23 */ /* 0x000fe20008000884 */
[----:B------:R-:W-:Y:S01]  /*2810*/  FADD R133, R133, R68 ;  /* 0x0000004485857221 */ /* 0x000fe20000000000 */
[----:B------:R-:W-:Y:S01]  /*2820*/  FADD R129, R129, R130 ;  /* 0x0000008281817221 */ /* 0x000fe20000000000 */
[----:B------:R-:W-:Y:S01]  /*2830*/  FFMA R69, R69, UR7, -R158 ;  /* 0x0000000745457c23 */ /* 0x000fe2000800089e */
[----:B------:R-:W-:Y:S01]  /*2840*/  FMUL R113, R113, 1.4426950216293334961 ;  /* 0x3fb8aa3b71717820 */ /* 0x000fe20000400000 */
[----:B------:R-:W-:Y:S01]  /*2850*/  FMUL R110, R110, 1.4426950216293334961 ;  /* 0x3fb8aa3b6e6e7820 */ /* 0x000fe20000400000 */
[----:B------:R-:W-:Y:S01]  /*2860*/  FADD R170, R170, R129 ;  /* 0x00000081aaaa7221 */ /* 0x000fe20000000000 */
[----:B------:R-:W-:Y:S01]  /*2870*/  FFMA R111, R111, UR7, -R132 ;  /* 0x000000076f6f7c23 */ /* 0x000fe20008000884 */
[----:B------:R-:W-:Y:S01]  /*2880*/  FADD R124, R124, R133 ;  /* 0x000000857c7c7221 */ /* 0x000fe20000000000 */
[----:B------:R-:W-:Y:S01]  /*2890*/  FFMA R112, R112, UR7, -R158 ;  /* 0x0000000770707c23 */ /* 0x000fe2000800089e */
[----:B------:R-:W-:Y:S01]  /*28a0*/  FMUL R69, R69, 1.4426950216293334961 ;  /* 0x3fb8aa3b45457820 */ /* 0x000fe20000400000 */
[----:B------:R-:W-:Y:S01]  /*28b0*/  FADD R170, R143, R170 ;  /* 0x000000aa8faa7221 */ /* 0x000fe20000000000 */
[--C-:B------:R-:W-:Y:S01]  /*28c0*/  FFMA R103, R103, UR7, -R132.reuse ;  /* 0x0000000767677c23 */ /* 0x100fe20008000884 */
[----:B------:R-:W-:Y:S01]  /*28d0*/  FMUL R111, R111, 1.4426950216293334961 ;  /* 0x3fb8aa3b6f6f7820 */ /* 0x000fe20000400000 */
[----:B------:R-:W-:Y:S01]  /*28e0*/  FFMA R114, R114, UR7, -R132 ;  /* 0x0000000772727c23 */ /* 0x000fe20008000884 */
[----:B------:R-:W-:Y:S01]  /*28f0*/  FADD R125, R125, R124 ;  /* 0x0000007c7d7d7221 */ /* 0x000fe20000000000 */
[----:B------:R-:W-:Y:S01]  /*2900*/  MUFU.EX2 R123, R113 ;  /* 0x00000071007b7308 */ /* 0x000fe20000000800 */
[----:B------:R-:W-:Y:S01]  /*2910*/  FMUL R76, R112, 1.4426950216293334961 ;  /* 0x3fb8aa3b704c7820 */ /* 0x000fe20000400000 */
[----:B------:R-:W-:Y:S01]  /*2920*/  FADD R141, R141, R170 ;  /* 0x000000aa8d8d7221 */ /* 0x000fe20000000000 */
[--C-:B------:R-:W-:Y:S01]  /*2930*/  FFMA R70, R70, UR7, -R132.reuse ;  /* 0x0000000746467c23 */ /* 0x100fe20008000884 */
[----:B------:R-:W-:Y:S01]  /*2940*/  FMUL R114, R114, 1.4426950216293334961 ;  /* 0x3fb8aa3b72727820 */ /* 0x000fe20000400000 */
[----:B------:R-:W-:Y:S01]  /*2950*/  FFMA R115, R115, UR7, -R132 ;  /* 0x0000000773737c23 */ /* 0x000fe20008000884 */
[----:B------:R-:W-:-:S02]  /*2960*/  FADD R120, R120, R125 ;  /* 0x0000007d78787221 */ /* 0x000fc40000000000 */
[----:B------:R3:W-:Y:S01]  /*2970*/  MUFU.EX2 R113, R69 ;  /* 0x0000004500717308 */ /* 0x0007e20000000800 */
[----:B------:R-:W-:Y:S01]  /*2980*/  FADD R140, R140, R141 ;  /* 0x0000008d8c8c7221 */ /* 0x000fe20000000000 */
[----:B------:R-:W-:-:S06]  /*2990*/  FMUL R70, R70, 1.4426950216293334961 ;  /* 0x3fb8aa3b46467820 */ /* 0x000fcc0000400000 */
[----:B------:R-:W4:Y:S01]  /*29a0*/  MUFU.EX2 R110, R110 ;  /* 0x0000006e006e7308 */ /* 0x000f220000000800 */
[----:B---3--:R-:W-:Y:S01]  /*29b0*/  FMUL R69, R103, 1.4426950216293334961 ;  /* 0x3fb8aa3b67457820 */ /* 0x008fe20000400000 */
[----:B------:R-:W-:Y:S01]  /*29c0*/  FMUL R115, R115, 1.4426950216293334961 ;  /* 0x3fb8aa3b73737820 */ /* 0x000fe20000400000 */
[----:B------:R-:W-:Y:S01]  /*29d0*/  FFMA R106, R106, UR7, -R132 ;  /* 0x000000076a6a7c23 */ /* 0x000fe20008000884 */
[----:B------:R-:W-:Y:S01]  /*29e0*/  FFMA R101, R101, UR7, -R158 ;  /* 0x0000000765657c23 */ /* 0x000fe2000800089e */
[----:B------:R-:W-:-:S03]  /*29f0*/  FFMA R102, R102, UR7, -R132 ;  /* 0x0000000766667c23 */ /* 0x000fc60008000884 */
[----:B------:R-:W3:Y:S01]  /*2a00*/  MUFU.EX2 R111, R111 ;  /* 0x0000006f006f7308 */ /* 0x000ee20000000800 */
[--C-:B------:R-:W-:Y:S01]  /*2a10*/  FFMA R68, R98, UR7, -R132.reuse ;  /* 0x0000000762447c23 */ /* 0x100fe20008000884 */
[----:B------:R-:W-:Y:S01]  /*2a20*/  FFMA R103, R75, UR7, -R132 ;  /* 0x000000074b677c23 */ /* 0x000fe20008000884 */
[----:B------:R-:W-:Y:S01]  /*2a30*/  FFMA R72, R72, UR7, -R158 ;  /* 0x0000000748487c23 */ /* 0x000fe2000800089e */
[----:B0-----:R-:W-:-:S04]  /*2a40*/  FADD R75, R73, R140 ;  /* 0x0000008c494b7221 */ /* 0x001fc80000000000 */
[----:B------:R0:W-:Y:S01]  /*2a50*/  MUFU.EX2 R125, R69 ;  /* 0x00000045007d7308 */ /* 0x0001e20000000800 */
[----:B------:R-:W-:Y:S01]  /*2a60*/  FFMA R107, R107, UR7, -R132 ;  /* 0x000000076b6b7c23 */ /* 0x000fe20008000884 */
[----:B------:R-:W-:Y:S01]  /*2a70*/  FMUL R106, R106, 1.4426950216293334961 ;  /* 0x3fb8aa3b6a6a7820 */ /* 0x000fe20000400000 */
[----:B------:R-:W-:-:S05]  /*2a80*/  FFMA R105, R105, UR7, -R158 ;  /* 0x0000000769697c23 */ /* 0x000fca000800089e */
[----:B------:R-:W5:Y:S01]  /*2a90*/  MUFU.EX2 R76, R76 ;  /* 0x0000004c004c7308 */ /* 0x000f620000000800 */
[----:B0-----:R-:W-:Y:S01]  /*2aa0*/  FADD R69, R127, R120 ;  /* 0x000000787f457221 */ /* 0x001fe20000000000 */
[----:B------:R-:W-:Y:S01]  /*2ab0*/  FMUL R101, R101, 1.4426950216293334961 ;  /* 0x3fb8aa3b65657820 */ /* 0x000fe20000400000 */
[----:B------:R-:W-:-:S05]  /*2ac0*/  FMUL R102, R102, 1.4426950216293334961 ;  /* 0x3fb8aa3b66667820 */ /* 0x000fca0000400000 */
[----:B------:R-:W0:Y:S01]  /*2ad0*/  MUFU.EX2 R114, R114 ;  /* 0x0000007200727308 */ /* 0x000e220000000800 */
[----:B------:R-:W-:Y:S01]  /*2ae0*/  FMUL R72, R72, 1.4426950216293334961 ;  /* 0x3fb8aa3b48487820 */ /* 0x000fe20000400000 */
[----:B--2---:R-:W-:Y:S01]  /*2af0*/  FADD R75, R128, R75 ;  /* 0x0000004b804b7221 */ /* 0x004fe20000000000 */
[----:B------:R-:W-:-:S05]  /*2b00*/  FMUL R107, R107, 1.4426950216293334961 ;  /* 0x3fb8aa3b6b6b7820 */ /* 0x000fca0000400000 */
[----:B------:R2:W-:Y:S01]  /*2b10*/  MUFU.EX2 R98, R70 ;  /* 0x0000004600627308 */ /* 0x0005e20000000800 */
[----:B------:R-:W-:Y:S01]  /*2b20*/  FMUL R105, R105, 1.4426950216293334961 ;  /* 0x3fb8aa3b69697820 */ /* 0x000fe20000400000 */
[----:B------:R-:W-:Y:S01]  /*2b30*/  FFMA R71, R71, UR7, -R132 ;  /* 0x0000000747477c23 */ /* 0x000fe20008000884 */
[----:B-1----:R-:W-:Y:S01]  /*2b40*/  HMMA.16816.F32.BF16 R116, R88, R84, R116 ;  /* 0x000000545874723c */ /* 0x002fe20000041874 */
[----:B------:R-:W1:Y:S01]  /*2b50*/  LDSM.16.M88.4 R88, [R4+UR5+0x80] ;  /* 0x000080050458783b */ /* 0x000e620008000200 */
[----:B--2---:R-:W-:-:S03]  /*2b60*/  FADD R70, R142, R69 ;  /* 0x000000458e467221 */ /* 0x004fc60000000000 */
[----:B------:R-:W2:Y:S01]  /*2b70*/  MUFU.EX2 R115, R115 ;  /* 0x0000007300737308 */ /* 0x000ea20000000800 */
[----:B------:R-:W-:Y:S01]  /*2b80*/  FADD R69, R121, R70 ;  /* 0x0000004679457221 */ /* 0x000fe20000000000 */
[----:B------:R-:W-:-:S06]  /*2b90*/  FMUL R71, R71, 1.4426950216293334961 ;  /* 0x3fb8aa3b47477820 */ /* 0x000fcc0000400000 */
[----:B------:R4:W-:Y:S08]  /*2ba0*/  MUFU.EX2 R124, R102 ;  /* 0x00000066007c7308 */ /* 0x0009f00000000800 */
[----:B------:R-:W1:Y:S01]  /*2bb0*/  MUFU.EX2 R77, R77 ;  /* 0x0000004d004d7308 */ /* 0x000e620000000800 */
[----:B----4-:R-:W-:Y:S01]  /*2bc0*/  FFMA R102, R74, UR7, -R132 ;  /* 0x000000074a667c23 */ /* 0x010fe20008000884 */
[----:B------:R-:W-:Y:S01]  /*2bd0*/  FADD R74, R110, R75 ;  /* 0x0000004b6e4a7221 */ /* 0x000fe20000000000 */
[----:B------:R-:W-:-:S05]  /*2be0*/  FADD R75, R126, R69 ;  /* 0x000000457e4b7221 */ /* 0x000fca0000000000 */
[----:B------:R-:W-:Y:S01]  /*2bf0*/  MUFU.EX2 R112, R101 ;  /* 0x0000006500707308 */ /* 0x000fe20000000800 */
[----:B---3--:R-:W-:-:S07]  /*2c00*/  FADD R85, R111, R74 ;  /* 0x0000004a6f557221 */ /* 0x008fce0000000000 */
[----:B------:R-:W3:Y:S01]  /*2c10*/  MUFU.EX2 R106, R106 ;  /* 0x0000006a006a7308 */ /* 0x000ee20000000800 */
[----:B------:R-:W-:Y:S01]  /*2c20*/  F2FP.BF16.F32.PACK_AB R69, R128, R73 ;  /* 0x000000498045723e */ /* 0x000fe200000010ff */
[----:B-----5:R-:W-:-:S06]  /*2c30*/  FADD R84, R76, R75 ;  /* 0x0000004b4c547221 */ /* 0x020fcc0000000000 */
[----:B------:R4:W-:Y:S08]  /*2c40*/  MUFU.EX2 R101, R72 ;  /* 0x0000004800657308 */ /* 0x0009f00000000800 */
[----:B------:R-:W5:Y:S01]  /*2c50*/  MUFU.EX2 R122, R105 ;  /* 0x00000069007a7308 */ /* 0x000f620000000800 */
[----:B----4-:R-:W-:-:S07]  /*2c60*/  FMUL R72, R68, 1.4426950216293334961 ;  /* 0x3fb8aa3b44487820 */ /* 0x010fce0000400000 */
[----:B------:R-:W4:Y:S01]  /*2c70*/  MUFU.EX2 R107, R107 ;  /* 0x0000006b006b7308 */ /* 0x000f220000000800 */
[----:B------:R-:W-:Y:S01]  /*2c80*/  F2FP.BF16.F32.PACK_AB R68, R142, R127 ;  /* 0x0000007f8e44723e */ /* 0x000fe200000010ff */
[----:B------:R-:W-:Y:S01]  /*2c90*/  FADD R84, R123, R84 ;  /* 0x000000547b547221 */ /* 0x000fe20000000000 */
[----:B------:R-:W-:-:S05]  /*2ca0*/  F2FP.BF16.F32.PACK_AB R70, R126, R121 ;  /* 0x000000797e46723e */ /* 0x000fca00000010ff */
[----:B------:R0:W-:Y:S08]  /*2cb0*/  MUFU.EX2 R129, R71 ;  /* 0x0000004700817308 */ /* 0x0001f00000000800 */
[----:B------:R2:W-:Y:S01]  /*2cc0*/  MUFU.EX2 R120, R72 ;  /* 0x0000004800787308 */ /* 0x0005e20000000800 */
[----:B0-----:R-:W-:Y:S01]  /*2cd0*/  F2FP.BF16.F32.PACK_AB R71, R111, R110 ;  /* 0x0000006e6f47723e */ /* 0x001fe200000010ff */
[----:B------:R-:W-:Y:S01]  /*2ce0*/  FADD R110, R114, R85 ;  /* 0x00000055726e7221 */ /* 0x000fe20000000000 */
[----:B--2---:R-:W0:Y:S03]  /*2cf0*/  LDSM.16.M88.4 R72, [R4+UR5+0x880] ;  /* 0x000880050448783b */ /* 0x004e260008000200 */
[----:B------:R-:W-:-:S02]  /*2d00*/  FADD R85, R115, R110 ;  /* 0x0000006e73557221 */ /* 0x000fc40000000000 */
[----:B------:R-:W2:Y:S01]  /*2d10*/  MUFU.EX2 R108, R108 ;  /* 0x0000006c006c7308 */ /* 0x000ea20000000800 */
[----:B------:R-:W-:Y:S01]  /*2d20*/  FFMA R96, R96, UR7, -R158 ;  /* 0x0000000760607c23 */ /* 0x000fe2000800089e */
[----:B-1----:R-:W-:Y:S01]  /*2d30*/  FADD R111, R77, R84 ;  /* 0x000000544d6f7221 */ /* 0x002fe20000000000 */
[----:B---3--:R-:W-:Y:S01]  /*2d40*/  FADD R110, R106, R85 ;  /* 0x000000556a6e7221 */ /* 0x008fe20000000000 */
[----:B------:R-:W-:Y:S01]  /*2d50*/  FFMA R99, R99, UR7, -R132 ;  /* 0x0000000763637c23 */ /* 0x000fe20008000884 */
[----:B------:R-:W-:Y:S01]  /*2d60*/  HMMA.16816.F32.BF16 R80, R68, R78, R80 ;  /* 0x0000004e4450723c */ /* 0x000fe20000041850 */
[----:B------:R-:W-:Y:S01]  /*2d70*/  FMUL R96, R96, 1.4426950216293334961 ;  /* 0x3fb8aa3b60607820 */ /* 0x000fe20000400000 */
[----:B-----5:R-:W-:Y:S01]  /*2d80*/  FADD R84, R122, R111 ;  /* 0x0000006f7a547221 */ /* 0x020fe20000000000 */
[----:B------:R-:W-:-:S04]  /*2d90*/  FMUL R99, R99, 1.4426950216293334961 ;  /* 0x3fb8aa3b63637820 */ /* 0x000fc80000400000 */
[----:B------:R-:W-:Y:S01]  /*2da0*/  F2FP.BF16.F32.PACK_AB R78, R122, R77 ;  /* 0x0000004d7a4e723e */ /* 0x000fe200000010ff */
[----:B----4-:R-:W-:Y:S01]  /*2db0*/  FADD R77, R107, R110 ;  /* 0x0000006e6b4d7221 */ /* 0x010fe20000000000 */
[----:B------:R-:W1:Y:S01]  /*2dc0*/  MUFU.EX2 R97, R96 ;  /* 0x0000006000617308 */ /* 0x000e620000000800 */
[----:B------:R-:W-:Y:S01]  /*2dd0*/  HMMA.16816.F32.BF16 R116, R68, R86, R116 ;  /* 0x000000564474723c */ /* 0x000fe20000041874 */
[----:B------:R-:W-:Y:S01]  /*2de0*/  FADD R79, R109, R84 ;  /* 0x000000546d4f7221 */ /* 0x000fe20000000000 */
[----:B------:R-:W-:-:S05]  /*2df0*/  FMUL R102, R102, 1.4426950216293334961 ;  /* 0x3fb8aa3b66667820 */ /* 0x000fca0000400000 */
[----:B------:R-:W-:Y:S01]  /*2e00*/  FADD R70, R124, R77 ;  /* 0x0000004d7c467221 */ /* 0x000fe20000000000 */
[----:B------:R-:W3:Y:S01]  /*2e10*/  MUFU.EX2 R99, R99 ;  /* 0x0000006300637308 */ /* 0x000ee20000000800 */
[----:B------:R-:W-:Y:S01]  /*2e20*/  FADD R69, R112, R79 ;  /* 0x0000004f70457221 */ /* 0x000fe20000000000 */
[----:B------:R-:W-:Y:S01]  /*2e30*/  FFMA R92, R92, UR7, -R158 ;  /* 0x000000075c5c7c23 */ /* 0x000fe2000800089e */
[----:B------:R-:W-:Y:S01]  /*2e40*/  FADD R71, R125, R70 ;  /* 0x000000467d477221 */ /* 0x000fe20000000000 */
[----:B------:R-:W-:Y:S01]  /*2e50*/  FFMA R94, R94, UR7, -R132 ;  /* 0x000000075e5e7c23 */ /* 0x000fe20008000884 */
[----:B------:R-:W-:Y:S01]  /*2e60*/  FMUL R103, R103, 1.4426950216293334961 ;  /* 0x3fb8aa3b67677820 */ /* 0x000fe20000400000 */
[----:B--2---:R-:W-:Y:S01]  /*2e70*/  FADD R70, R108, R69 ;  /* 0x000000456c467221 */ /* 0x004fe20000000000 */
[----:B------:R-:W-:Y:S01]  /*2e80*/  FADD R84, R98, R71 ;  /* 0x0000004762547221 */ /* 0x000fe20000000000 */
[----:B------:R-:W2:Y:S01]  /*2e90*/  MUFU.EX2 R102, R102 ;  /* 0x0000006600667308 */ /* 0x000ea20000000800 */
[----:B------:R-:W-:Y:S01]  /*2ea0*/  FMUL R92, R92, 1.4426950216293334961 ;  /* 0x3fb8aa3b5c5c7820 */ /* 0x000fe20000400000 */
[----:B------:R-:W-:Y:S01]  /*2eb0*/  FFMA R93, R93, UR7, -R158 ;  /* 0x000000075d5d7c23 */ /* 0x000fe2000800089e */
[----:B------:R-:W-:Y:S01]  /*2ec0*/  FFMA R95, R95, UR7, -R132 ;  /* 0x000000075f5f7c23 */ /* 0x000fe20008000884 */
[----:B------:R-:W-:Y:S01]  /*2ed0*/  FMUL R94, R94, 1.4426950216293334961 ;  /* 0x3fb8aa3b5e5e7820 */ /* 0x000fe20000400000 */
[----:B------:R-:W-:Y:S01]  /*2ee0*/  FADD R70, R113, R70 ;  /* 0x0000004671467221 */ /* 0x000fe20000000000 */
[----:B------:R-:W-:-:S02]  /*2ef0*/  FADD R71, R129, R84 ;  /* 0x0000005481477221 */ /* 0x000fc40000000000 */
[----:B------:R-:W4:Y:S01]  /*2f00*/  MUFU.EX2 R103, R103 ;  /* 0x0000006700677308 */ /* 0x000f220000000800 */
[----:B------:R-:W-:Y:S01]  /*2f10*/  FMUL R93, R93, 1.4426950216293334961 ;  /* 0x3fb8aa3b5d5d7820 */ /* 0x000fe20000400000 */
[----:B------:R-:W-:Y:S01]  /*2f20*/  FFMA R136, R136, UR7, -R158 ;  /* 0x0000000788887c23 */ /* 0x000fe2000800089e */
[----:B------:R-:W-:Y:S01]  /*2f30*/  FFMA R138, R138, UR7, -R132 ;  /* 0x000000078a8a7c23 */ /* 0x000fe20008000884 */
[----:B------:R-:W-:Y:S01]  /*2f40*/  FMUL R95, R95, 1.4426950216293334961 ;  /* 0x3fb8aa3b5f5f7820 */ /* 0x000fe20000400000 */
[----:B------:R-:W-:Y:S01]  /*2f50*/  F2FP.BF16.F32.PACK_AB R76, R123, R76 ;  /* 0x0000004c7b4c723e */ /* 0x000fe200000010ff */
[----:B-1----:R-:W-:Y:S01]  /*2f60*/  FADD R85, R97, R70 ;  /* 0x0000004661557221 */ /* 0x002fe20000000000 */
[----:B------:R-:W-:Y:S01]  /*2f70*/  F2FP.BF16.F32.PACK_AB R77, R115, R114 ;  /* 0x00000072734d723e */ /* 0x000fe200000010ff */
[----:B------:R-:W1:Y:S01]  /*2f80*/  MUFU.EX2 R92, R92 ;  /* 0x0000005c005c7308 */ /* 0x000e620000000800 */
[----:B------:R-:W-:Y:S01]  /*2f90*/  F2FP.BF16.F32.PACK_AB R79, R107, R106 ;  /* 0x0000006a6b4f723e */ /* 0x000fe200000010ff */
[----:B------:R-:W-:Y:S01]  /*2fa0*/  FADD R86, R120, R71 ;  /* 0x0000004778567221 */ /* 0x000fe20000000000 */
[----:B------:R-:W-:Y:S01]  /*2fb0*/  FMUL R96, R136, 1.4426950216293334961 ;  /* 0x3fb8aa3b88607820 */ /* 0x000fe20000400000 */
[----:B------:R-:W-:Y:S01]  /*2fc0*/  FFMA R137, R137, UR7, -R158 ;  /* 0x0000000789897c23 */ /* 0x000fe2000800089e */
[----:B------:R-:W-:Y:S01]  /*2fd0*/  FFMA R139, R139, UR7, -R132 ;  /* 0x000000078b8b7c23 */ /* 0x000fe20008000884 */
[----:B------:R-:W-:-:S02]  /*2fe0*/  FMUL R138, R138, 1.4426950216293334961 ;  /* 0x3fb8aa3b8a8a7820 */ /* 0x000fc40000400000 */
[----:B------:R-:W5:Y:S01]  /*2ff0*/  MUFU.EX2 R94, R94 ;  /* 0x0000005e005e7308 */ /* 0x000f620000000800 */
[----:B------:R-:W-:Y:S01]  /*3000*/  FADD R84, R100, R85 ;  /* 0x0000005564547221 */ /* 0x000fe20000000000 */
[----:B---3--:R-:W-:Y:S01]  /*3010*/  FADD R71, R99, R86 ;  /* 0x0000005663477221 */ /* 0x008fe20000000000 */
[----:B------:R-:W-:Y:S01]  /*3020*/  FMUL R105, R137, 1.4426950216293334961 ;  /* 0x3fb8aa3b89697820 */ /* 0x000fe20000400000 */
[----:B------:R-:W-:Y:S01]  /*3030*/  FMUL R139, R139, 1.4426950216293334961 ;  /* 0x3fb8aa3b8b8b7820 */ /* 0x000fe20000400000 */
[C---:B------:R-:W-:Y:S03]  /*3040*/  HMMA.16816.F32.BF16 R80, R76.reuse, R88, R80 ;  /* 0x000000584c50723c */ /* 0x040fe60000041850 */
[----:B------:R-:W3:Y:S03]  /*3050*/  MUFU.EX2 R93, R93 ;  /* 0x0000005d005d7308 */ /* 0x000ee60000000800 */
[----:B0-----:R-:W-:Y:S01]  /*3060*/  HMMA.16816.F32.BF16 R76, R76, R72, R116 ;  /* 0x000000484c4c723c */ /* 0x001fe20000041874 */
[----:B------:R-:W-:Y:S04]  /*3070*/  LDSM.16.M88.4 R116, [R156+UR5+0x880] ;  /* 0x000880059c74783b */ /* 0x000fe80008000200 */
[----:B------:R-:W0:Y:S02]  /*3080*/  MUFU.EX2 R95, R95 ;  /* 0x0000005f005f7308 */ /* 0x000e240000000800 */
[----:B------:R-:W-:Y:S01]  /*3090*/  FADD R73, R101, R84 ;  /* 0x0000005465497221 */ /* 0x000fe20000000000 */
[----:B--2---:R-:W-:Y:S01]  /*30a0*/  FADD R72, R102, R71 ;  /* 0x0000004766487221 */ /* 0x004fe20000000000 */
[----:B------:R-:W-:Y:S04]  /*30b0*/  LDSM.16.M88.4 R84, [R156+UR5+0x80] ;  /* 0x000080059c54783b */ /* 0x000fe80008000200 */
[----:B------:R-:W2:Y:S01]  /*30c0*/  MUFU.EX2 R96, R96 ;  /* 0x0000006000607308 */ /* 0x000ea20000000800 */
[----:B------:R-:W-:Y:S01]  /*30d0*/  FADD R73, R104, R73 ;  /* 0x0000004968497221 */ /* 0x000fe20000000000 */
[----:B----4-:R-:W-:-:S06]  /*30e0*/  FADD R89, R103, R72 ;  /* 0x0000004867597221 */ /* 0x010fcc0000000000 */
[----:B------:R-:W4:Y:S01]  /*30f0*/  MUFU.EX2 R138, R138 ;  /* 0x0000008a008a7308 */ /* 0x000f220000000800 */
[----:B-1----:R-:W-:Y:S01]  /*3100*/  FADD R72, R92, R73 ;  /* 0x000000495c487221 */ /* 0x002fe20000000000 */
[----:B-----5:R-:W-:-:S06]  /*3110*/  FADD R88, R94, R89 ;  /* 0x000000595e587221 */ /* 0x020fcc0000000000 */
[----:B------:R-:W1:Y:S08]  /*3120*/  MUFU.EX2 R105, R105 ;  /* 0x0000006900697308 */ /* 0x000e700000000800 */
[----:B------:R-:W5:Y:S01]  /*3130*/  MUFU.EX2 R139, R139 ;  /* 0x0000008b008b7308 */ /* 0x000f620000000800 */
[----:B---3--:R-:W-:Y:S01]  /*3140*/  FADD R73, R93, R72 ;  /* 0x000000485d497221 */ /* 0x008fe20000000000 */
[----:B0-----:R-:W-:Y:S01]  /*3150*/  FADD R89, R95, R88 ;  /* 0x000000585f597221 */ /* 0x001fe20000000000 */
[----:B------:R-:W-:-:S02]  /*3160*/  F2FP.BF16.F32.PACK_AB R68, R112, R109 ;  /* 0x0000006d7044723e */ /* 0x000fc400000010ff */
[----:B--2---:R-:W-:Y:S01]  /*3170*/  FADD R72, R96, R73 ;  /* 0x0000004960487221 */ /* 0x004fe20000000000 */
[----:B----4-:R-:W-:Y:S01]  /*3180*/  FADD R88, R138, R89 ;  /* 0x000000598a587221 */ /* 0x010fe20000000000 */
[----:B------:R-:W-:Y:S02]  /*3190*/  F2FP.BF16.F32.PACK_AB R69, R125, R124 ;  /* 0x0000007c7d45723e */ /* 0x000fe400000010ff */
[----:B------:R-:W-:Y:S02]  /*31a0*/  F2FP.BF16.F32.PACK_AB R70, R113, R108 ;  /* 0x0000006c7146723e */ /* 0x000fe400000010ff */
[----:B------:R-:W-:Y:S01]  /*31b0*/  F2FP.BF16.F32.PACK_AB R71, R129, R98 ;  /* 0x000000628147723e */ /* 0x000fe200000010ff */
[----:B-1----:R-:W-:Y:S01]  /*31c0*/  FADD R72, R105, R72 ;  /* 0x0000004869487221 */ /* 0x002fe20000000000 */
[----:B-----5:R-:W-:-:S05]  /*31d0*/  FADD R88, R139, R88 ;  /* 0x000000588b587221 */ /* 0x020fca0000000000 */
[C---:B------:R-:W-:Y:S01]  /*31e0*/  HMMA.16816.F32.BF16 R76, R68.reuse, R74, R76 ;  /* 0x0000004a444c723c */ /* 0x040fe2000004184c */
[----:B------:R-:W0:Y:S04]  /*31f0*/  SHFL.BFLY PT, R73, R72, 0x2, 0x1f ;  /* 0x0c401f0048497f89 */ /* 0x000e2800000e0000 */
[----:B------:R-:W1:Y:S01]  /*3200*/  SHFL.BFLY PT, R75, R88, 0x2, 0x1f ;  /* 0x0c401f00584b7f89 */ /* 0x000e6200000e0000 */
[----:B------:R-:W-:Y:S07]  /*3210*/  HMMA.16816.F32.BF16 R80, R68, R90, R80 ;  /* 0x0000005a4450723c */ /* 0x000fee0000041850 */
[----:B------:R-:W-:-:S02]  /*3220*/  F2FP.BF16.F32.PACK_AB R68, R100, R97 ;  /* 0x000000616444723e */ /* 0x000fc400000010ff */
[----:B------:R-:W-:Y:S02]  /*3230*/  F2FP.BF16.F32.PACK_AB R69, R99, R120 ;  /* 0x000000786345723e */ /* 0x000fe400000010ff */
[----:B------:R-:W-:Y:S02]  /*3240*/  F2FP.BF16.F32.PACK_AB R70, R104, R101 ;  /* 0x000000656846723e */ /* 0x000fe400000010ff */
[----:B------:R-:W-:Y:S01]  /*3250*/  F2FP.BF16.F32.PACK_AB R71, R103, R102 ;  /* 0x000000666747723e */ /* 0x000fe200000010ff */
[----:B0-----:R-:W-:Y:S01]  /*3260*/  FADD R73, R72, R73 ;  /* 0x0000004948497221 */ /* 0x001fe20000000000 */
[----:B-1----:R-:W-:-:S09]  /*3270*/  FADD R75, R88, R75 ;  /* 0x0000004b584b7221 */ /* 0x002fd20000000000 */
[C---:B------:R-:W-:Y:S01]  /*3280*/  HMMA.16816.F32.BF16 R80, R68.reuse, R84, R80 ;  /* 0x000000544450723c */ /* 0x040fe20000041850 */
[----:B------:R-:W0:Y:S04]  /*3290*/  SHFL.BFLY PT, R74, R73, 0x1, 0x1f ;  /* 0x0c201f00494a7f89 */ /* 0x000e2800000e0000 */
[----:B------:R-:W1:Y:S01]  /*32a0*/  SHFL.BFLY PT, R72, R75, 0x1, 0x1f ;  /* 0x0c201f004b487f89 */ /* 0x000e6200000e0000 */
[----:B------:R-:W-:Y:S01]  /*32b0*/  HMMA.16816.F32.BF16 R76, R68, R116, R76 ;  /* 0x00000074444c723c */ /* 0x000fe2000004184c */
[----:B------:R-:W-:-:S06]  /*32c0*/  UIADD3 UR4, UR4, 0x80, URZ ;  /* 0x0000008004047890 */ /* 0x000fcc000fffe03f */
[----:B------:R-:W-:Y:S02]  /*32d0*/  ISETP.LE.AND P0, PT, R2, UR4, PT ;  /* 0x0000000402007c0c */ /* 0x000fe4000bf03270 */
[----:B------:R-:W-:Y:S02]  /*32e0*/  F2FP.BF16.F32.PACK_AB R68, R93, R92 ;  /* 0x0000005c5d44723e */ /* 0x000fe400000010ff */
[----:B------:R-:W-:Y:S02]  /*32f0*/  F2FP.BF16.F32.PACK_AB R69, R95, R94 ;  /* 0x0000005e5f45723e */ /* 0x000fe400000010ff */
[----:B------:R-:W-:Y:S02]  /*3300*/  F2FP.BF16.F32.PACK_AB R70, R105, R96 ;  /* 0x000000606946723e */ /* 0x000fe400000010ff */
[----:B------:R-:W-:Y:S02]  /*3310*/  F2FP.BF16.F32.PACK_AB R71, R139, R138 ;  /* 0x0000008a8b47723e */ /* 0x000fe400000010ff */
[----:B------:R-:W-:-:S05]  /*3320*/  LEA R8, R11, R8, 0x7 ;  /* 0x000000080b087211 */ /* 0x000fca00078e38ff */
[----:B------:R-:W-:Y:S01]  /*3330*/  HMMA.16816.F32.BF16 R80, R68, R86, R80 ;  /* 0x000000564450723c */ /* 0x000fe20000041850 */
[----:B------:R-:W-:-:S05]  /*3340*/  LEA R10, R9, R10, 0x7 ;  /* 0x0000000a090a7211 */ /* 0x000fca00078e38ff */
[----:B------:R-:W-:Y:S01]  /*3350*/  HMMA.16816.F32.BF16 R116, R68, R118, R76 ;  /* 0x000000764474723c */ /* 0x000fe2000004184c */
[----:B------:R-:W-:Y:S02]  /*3360*/  MOV R161, R158 ;  /* 0x0000009e00a17202 */ /* 0x000fe40000000f00 */
[----:B------:R-:W-:-:S04]  /*3370*/  MOV R159, R132 ;  /* 0x00000084009f7202 */ /* 0x000fc80000000f00 */
[----:B0-----:R-:W-:Y:S01]  /*3380*/  FADD R69, R73, R74 ;  /* 0x0000004a49457221 */ /* 0x001fe20000000000 */
[----:B-1----:R-:W-:-:S03]  /*3390*/  FADD R71, R75, R72 ;  /* 0x000000484b477221 */ /* 0x002fc60000000000 */
[----:B------:R-:W-:Y:S01]  /*33a0*/  FFMA R7, R160, R7, R69 ;  /* 0x00000007a0077223 */ /* 0x000fe20000000045 */
[----:B------:R-:W-:Y:S01]  /*33b0*/  FFMA R157, R134, R157, R71 ;  /* 0x0000009d869d7223 */ /* 0x000fe20000000047 */
[----:B------:R-:W-:Y:S11]  /*33c0*/  @!P0 BRA `(.L_x_1) ;  /* 0xffffffd800988947 */ /* 0x000ff6000383ffff */
.L_x_0:
[----:B------:R-:W0:Y:S01]  /*33d0*/  S2R R20, SR_TID.X ;  /* 0x0000000000147919 */ /* 0x000e220000002100 */
[----:B------:R-:W1:Y:S01]  /*33e0*/  S2UR UR5, SR_CgaCtaId ;  /* 0x00000000000579c3 */ /* 0x000e620000008800 */
[C---:B------:R-:W-:Y:S01]  /*33f0*/  FSETP.GT.AND P0, PT, |R157|.reuse, 8.50705917302346158658e+37, PT ;  /* 0x7e8000009d00780b */ /* 0x040fe20003f04200 */
[C---:B------:R-:W-:Y:S01]  /*3400*/  FMUL R3, R157.reuse, 8388608 ;  /* 0x4b0000009d037820 */ /* 0x040fe20000400000 */
[----:B------:R-:W-:Y:S01]  /*3410*/  FSETP.GEU.AND P3, PT, |R157|, 1.175494350822287508e-38, PT ;  /* 0x008000009d00780b */ /* 0x000fe20003f6e200 */
[----:B------:R-:W-:Y:S01]  /*3420*/  UMOV UR4, 0x400 ;  /* 0x0000040000047882 */ /* 0x000fe20000000000 */
[----:B------:R-:W-:-:S03]  /*3430*/  MOV R15, R7 ;  /* 0x00000007000f7202 */ /* 0x000fc60000000f00 */
[----:B------:R-:W-:Y:S01]  /*3440*/  BAR.SYNC.DEFER_BLOCKING 0x0 ;  /* 0x0000000000007b1d */ /* 0x000fe20000010000 */
[----:B------:R-:W-:Y:S02]  /*3450*/  FSETP.GEU.AND P2, PT, R157, 1.175494350822287508e-38, PT ;  /* 0x008000009d00780b */ /* 0x000fe40003f4e000 */
[C---:B------:R-:W-:Y:S01]  /*3460*/  FSETP.GEU.AND P1, PT, R15.reuse, 1.175494350822287508e-38, PT ;  /* 0x008000000f00780b */ /* 0x040fe20003f2e000 */
[----:B------:R-:W-:Y:S01]  /*3470*/  FMUL R2, R15, 8388608 ;  /* 0x4b0000000f027820 */ /* 0x000fe20000400000 */
[----:B------:R-:W-:Y:S01]  /*3480*/  FSEL R23, R3, R157, !P2 ;  /* 0x0000009d03177208 */ /* 0x000fe20005000000 */
[----:B------:R-:W-:-:S03]  /*3490*/  @P0 FMUL R157, R157, 0.25 ;  /* 0x3e8000009d9d0820 */ /* 0x000fc60000400000 */
[----:B------:R-:W-:Y:S01]  /*34a0*/  FSEL R18, R2, R15, !P1 ;  /* 0x0000000f02127208 */ /* 0x000fe20004800000 */
[----:B------:R-:W-:Y:S01]  /*34b0*/  @P0 FMUL R119, R119, 0.25 ;  /* 0x3e80000077770820 */ /* 0x000fe20000400000 */
[----:B------:R-:W-:Y:S01]  /*34c0*/  FSEL R2, RZ, -23, P1 ;  /* 0xc1b80000ff027808 */ /* 0x000fe20000800000 */
[----:B------:R-:W-:Y:S01]  /*34d0*/  @!P3 FMUL R157, R157, 16777216 ;  /* 0x4b8000009d9db820 */ /* 0x000fe20000400000 */
[----:B------:R-:W-:Y:S01]  /*34e0*/  FSETP.GT.AND P1, PT, |R15|, 8.50705917302346158658e+37, PT ;  /* 0x7e8000000f00780b */ /* 0x000fe20003f24200 */
[----:B------:R-:W-:Y:S01]  /*34f0*/  @P0 FMUL R118, R118, 0.25 ;  /* 0x3e80000076760820 */ /* 0x000fe20000400000 */
[----:B------:R-:W-:Y:S01]  /*3500*/  @P0 FMUL R83, R83, 0.25 ;  /* 0x3e80000053530820 */ /* 0x000fe20000400000 */
[----:B------:R-:W2:Y:S01]  /*3510*/  MUFU.RCP R8, R157 ;  /* 0x0000009d00087308 */ /* 0x000ea20000001000 */
[----:B------:R-:W-:Y:S01]  /*3520*/  @P0 FMUL R82, R82, 0.25 ;  /* 0x3e80000052520820 */ /* 0x000fe20000400000 */
[----:B-1----:R-:W-:Y:S01]  /*3530*/  ULEA UR7, UR5, UR4, 0x18 ;  /* 0x0000000405077291 */ /* 0x002fe2000f8ec03f */
[----:B------:R-:W-:Y:S01]  /*3540*/  @!P3 FMUL R119, R119, 16777216 ;  /* 0x4b8000007777b820 */ /* 0x000fe20000400000 */
[----:B------:R-:W-:Y:S01]  /*3550*/  @!P3 FMUL R118, R118, 16777216 ;  /* 0x4b8000007676b820 */ /* 0x000fe20000400000 */
[----:B------:R-:W-:Y:S01]  /*3560*/  @!P3 FMUL R83, R83, 16777216 ;  /* 0x4b8000005353b820 */ /* 0x000fe20000400000 */
[----:B------:R-:W-:Y:S01]  /*3570*/  @!P3 FMUL R82, R82, 16777216 ;  /* 0x4b8000005252b820 */ /* 0x000fe20000400000 */
[----:B------:R-:W-:Y:S01]  /*3580*/  ISETP.GE.U32.AND P3, PT, R18, 0x7f800000, PT ;  /* 0x7f8000001200780c */ /* 0x000fe20003f66070 */
[----:B------:R-:W-:Y:S01]  /*3590*/  ULDC.64 UR4, c[0x0][0x270] ;  /* 0x00009c0000047ab9 */ /* 0x000fe20000000a00 */
[--C-:B0-----:R-:W-:Y:S01]  /*35a0*/  SHF.R.S32.HI R5, RZ, 0x5, R20.reuse ;  /* 0x00000005ff057819 */ /* 0x101fe20000011414 */
[----:B------:R-:W-:Y:S01]  /*35b0*/  @P1 FMUL R117, R117, 0.25 ;  /* 0x3e80000075751820 */ /* 0x000fe20000400000 */
[----:B------:R-:W-:Y:S01]  /*35c0*/  LOP3.LUT R4, R20, 0x8, RZ, 0xc0, !PT ;  /* 0x0000000814047812 */ /* 0x000fe200078ec0ff */
[----:B------:R-:W-:Y:S01]  /*35d0*/  @P1 FMUL R116, R116, 0.25 ;  /* 0x3e80000074741820 */ /* 0x000fe20000400000 */
[----:B------:R-:W-:Y:S01]  /*35e0*/  SGXT R3, R5, 0x1 ;  /* 0x000000010503781a */ /* 0x000fe20000000200 */
[----:B------:R-:W-:Y:S01]  /*35f0*/  @P1 FMUL R80, R80, 0.25 ;  /* 0x3e80000050501820 */ /* 0x000fe20000400000 */
[----:B------:R-:W-:Y:S01]  /*3600*/  LEA.HI R12, R4, UR7, RZ, 0x1f ;  /* 0x00000007040c7c11 */ /* 0x000fe2000f8ff8ff */
[----:B------:R-:W-:Y:S01]  /*3610*/  @P1 FMUL R81, R81, 0.25 ;  /* 0x3e80000051511820 */ /* 0x000fe20000400000 */
[----:B------:R-:W-:Y:S01]  /*3620*/  SHF.R.S32.HI R6, RZ, 0x4, R20 ;  /* 0x00000004ff067819 */ /* 0x000fe20000011414 */
[C---:B--2---:R-:W-:Y:S01]  /*3630*/  FMUL R14, R8.reuse, R83 ;  /* 0x00000053080e7220 */ /* 0x044fe20000400000 */
[----:B------:R-:W-:Y:S01]  /*3640*/  FSEL R4, RZ, -23, P2 ;  /* 0xc1b80000ff047808 */ /* 0x000fe20001000000 */
[----:B------:R-:W-:Y:S01]  /*3650*/  FMUL R13, R8, R82 ;  /* 0x00000052080d7220 */ /* 0x000fe20000400000 */
[C---:B------:R-:W-:Y:S01]  /*3660*/  FSETP.GEU.AND P2, PT, |R15|.reuse, 1.175494350822287508e-38, PT ;  /* 0x008000000f00780b */ /* 0x040fe20003f4e200 */
[----:B------:R-:W-:Y:S01]  /*3670*/  @P1 FMUL R15, R15, 0.25 ;  /* 0x3e8000000f0f1820 */ /* 0x000fe20000400000 */
[----:B------:R-:W-:Y:S01]  /*3680*/  LOP3.LUT R7, R3, 0x204, RZ, 0xc0, !PT ;  /* 0x0000020403077812 */ /* 0x000fe200078ec0ff */
[----:B------:R-:W-:Y:S01]  /*3690*/  UIMAD UR4, UR6, UR4, URZ ;  /* 0x00000004060472a4 */ /* 0x000fe2000f8e023f */
[----:B------:R-:W-:-:S02]  /*36a0*/  IADD3 R3, R18, -0x3f3504f3, RZ ;  /* 0xc0cafb0d12037810 */ /* 0x000fc40007ffe0ff */
[----:B------:R-:W-:Y:S01]  /*36b0*/  SGXT R6, R6, 0x1 ;  /* 0x000000010606781a */ /* 0x000fe20000000200 */
[----:B------:R-:W-:Y:S01]  /*36c0*/  USHF.L.U32 UR8, UR4, 0x1, URZ ;  /* 0x0000000104087899 */ /* 0x000fe2000800063f */
[----:B------:R-:W-:Y:S02]  /*36d0*/  IADD3 R5, R23, -0x3f3504f3, RZ ;  /* 0xc0cafb0d17057810 */ /* 0x000fe40007ffe0ff */
[----:B------:R-:W-:Y:S02]  /*36e0*/  LOP3.LUT R3, R3, 0xff800000, RZ, 0xc0, !PT ;  /* 0xff80000003037812 */ /* 0x000fe400078ec0ff */
[----:B------:R-:W-:Y:S01]  /*36f0*/  SHF.L.U32 R24, R20, 0x1, RZ ;  /* 0x0000000114187819 */ /* 0x000fe200000006ff */
[----:B------:R-:W-:Y:S01]  /*3700*/  @!P2 FMUL R15, R15, 16777216 ;  /* 0x4b8000000f0fa820 */ /* 0x000fe20000400000 */
[----:B------:R-:W-:Y:S01]  /*3710*/  LOP3.LUT R11, R6, 0x204, RZ, 0xc0, !PT ;  /* 0x00000204060b7812 */ /* 0x000fe200078ec0ff */
[----:B------:R-:W-:Y:S01]  /*3720*/  @!P2 FMUL R117, R117, 16777216 ;  /* 0x4b8000007575a820 */ /* 0x000fe20000400000 */
[----:B------:R-:W-:Y:S01]  /*3730*/  LOP3.LUT R6, R5, 0xff800000, RZ, 0xc0, !PT ;  /* 0xff80000005067812 */ /* 0x000fe200078ec0ff */
[----:B------:R-:W-:Y:S01]  /*3740*/  @!P2 FMUL R116, R116, 16777216 ;  /* 0x4b8000007474a820 */ /* 0x000fe20000400000 */
[----:B------:R-:W-:Y:S01]  /*3750*/  I2FP.F32.S32 R5, R3 ;  /* 0x0000000300057245 */ /* 0x000fe20000201400 */
[----:B------:R-:W-:Y:S01]  /*3760*/  @!P2 FMUL R80, R80, 16777216 ;  /* 0x4b8000005050a820 */ /* 0x000fe20000400000 */
[C---:B------:R-:W-:Y:S01]  /*3770*/  SHF.L.U32 R9, R20.reuse, 0x6, RZ ;  /* 0x0000000614097819 */ /* 0x040fe200000006ff */
[----:B------:R-:W-:Y:S01]  /*3780*/  @!P2 FMUL R81, R81, 16777216 ;  /* 0x4b8000005151a820 */ /* 0x000fe20000400000 */
[----:B------:R-:W-:Y:S01]  /*3790*/  LOP3.LUT R10, R7, 0x3c, R24, 0x78, !PT ;  /* 0x0000003c070a7812 */ /* 0x000fe200078e7818 */
[----:B------:R-:W-:Y:S01]  /*37a0*/  FFMA.FTZ R2, R5, 1.1920928955078125e-07, R2 ;  /* 0x3400000005027823 */ /* 0x000fe20000010002 */
[----:B------:R-:W-:-:S02]  /*37b0*/  LOP3.LUT R16, R20, 0x20, RZ, 0xc0, !PT ;  /* 0x0000002014107812 */ /* 0x000fc400078ec0ff */
[-C--:B------:R-:W-:Y:S02]  /*37c0*/  I2FP.F32.S32 R7, R6.reuse ;  /* 0x0000000600077245 */ /* 0x080fe40000201400 */
[----:B------:R-:W-:Y:S02]  /*37d0*/  IADD3 R3, R18, -R3, RZ ;  /* 0x8000000312037210 */ /* 0x000fe40007ffe0ff */
[----:B------:R-:W-:Y:S01]  /*37e0*/  IADD3 R6, R23, -R6, RZ ;  /* 0x8000000617067210 */ /* 0x000fe20007ffe0ff */
[----:B------:R-:W-:Y:S01]  /*37f0*/  FFMA.FTZ R7, R7, 1.1920928955078125e-07, R4 ;  /* 0x3400000007077823 */ /* 0x000fe20000010004 */
[----:B------:R-:W-:Y:S01]  /*3800*/  LOP3.LUT R17, R10, 0x40, R9, 0xf8, !PT ;  /* 0x000000400a117812 */ /* 0x000fe200078ef809 */
[----:B------:R-:W-:Y:S01]  /*3810*/  FMUL R9, R8, R119 ;  /* 0x0000007708097220 */ /* 0x000fe20000400000 */
[----:B------:R-:W-:Y:S01]  /*3820*/  LEA R16, R16, R11, 0x2 ;  /* 0x0000000b10107211 */ /* 0x000fe200078e10ff */
[----:B------:R-:W-:Y:S01]  /*3830*/  FMUL R10, R8, R118 ;  /* 0x00000076080a7220 */ /* 0x000fe20000400000 */
[----:B------:R-:W-:Y:S01]  /*3840*/  MOV R5, 0x3dc6b27f ;  /* 0x3dc6b27f00057802 */ /* 0x000fe20000000f00 */
[----:B------:R-:W0:Y:S01]  /*3850*/  MUFU.RCP R8, R15 ;  /* 0x0000000f00087308 */ /* 0x000e220000001000 */
[----:B------:R-:W-:Y:S01]  /*3860*/  SHF.R.S32.HI R11, RZ, 0x3, R20 ;  /* 0x00000003ff0b7819 */ /* 0x000fe20000011414 */
[----:B------:R-:W-:Y:S01]  /*3870*/  FADD R3, R3, -1 ;  /* 0xbf80000003037421 */ /* 0x000fe20000000000 */
[----:B------:R-:W-:Y:S01]  /*3880*/  FADD R6, R6, -1 ;  /* 0xbf80000006067421 */ /* 0x000fe20000000000 */
[----:B------:R-:W-:-:S02]  /*3890*/  SHF.L.U32 R22, R20, 0x3, RZ ;  /* 0x0000000314167819 */ /* 0x000fc400000006ff */
[----:B------:R-:W-:Y:S01]  /*38a0*/  SGXT R11, R11, 0x1 ;  /* 0x000000010b0b781a */ /* 0x000fe20000000200 */
[-C--:B------:R-:W-:Y:S01]  /*38b0*/  FFMA.FTZ R4, R3, R5.reuse, -0.16845393180847167969 ;  /* 0xbe2c7f3003047423 */ /* 0x080fe20000010005 */
[----:B------:R-:W-:Y:S01]  /*38c0*/  FFMA.FTZ R5, R6, R5, -0.16845393180847167969 ;  /* 0xbe2c7f3006057423 */ /* 0x000fe20000010005 */
[----:B------:R-:W-:Y:S02]  /*38d0*/  LOP3.LUT R21, R20, 0x10, RZ, 0xc0, !PT ;  /* 0x0000001014157812 */ /* 0x000fe400078ec0ff */
[----:B------:R-:W-:Y:S01]  /*38e0*/  LOP3.LUT R11, R11, 0x140, RZ, 0xc0, !PT ;  /* 0x000001400b0b7812 */ /* 0x000fe200078ec0ff */
[C---:B------:R-:W-:Y:S01]  /*38f0*/  FFMA.FTZ R5, R6.reuse, R5, 0.1716887056827545166 ;  /* 0x3e2fcf2a06057423 */ /* 0x040fe20000010005 */
[----:B------:R-:W-:Y:S01]  /*3900*/  LEA R21, R21, R12, 0x2 ;  /* 0x0000000c15157211 */ /* 0x000fe200078e10ff */
[----:B------:R-:W-:Y:S01]  /*3910*/  FFMA.FTZ R4, R3, R4, 0.1716887056827545166 ;  /* 0x3e2fcf2a03047423 */ /* 0x000fe20000010004 */
[----:B------:R-:W-:Y:S01]  /*3920*/  LOP3.LUT R11, R11, 0x38, R22, 0xf8, !PT ;  /* 0x000000380b0b7812 */ /* 0x000fe200078ef816 */
[----:B------:R-:W-:Y:S01]  /*3930*/  FFMA.FTZ R5, R6, R5, -0.17900948226451873779 ;  /* 0xbe374e4306057423 */ /* 0x000fe20000010005 */
[C---:B0-----:R-:W-:Y:S01]  /*3940*/  FMUL R12, R8.reuse, R116 ;  /* 0x00000074080c7220 */ /* 0x041fe20000400000 */
[----:B------:R-:W-:Y:S01]  /*3950*/  FMUL R15, R8, R80 ;  /* 0x00000050080f7220 */ /* 0x000fe20000400000 */
[----:B------:R-:W-:Y:S01]  /*3960*/  LOP3.LUT R19, R11, 0x40, R20, 0x78, !PT ;  /* 0x000000400b137812 */ /* 0x000fe200078e7814 */
[----:B------:R-:W-:Y:S01]  /*3970*/  FFMA.FTZ R5, R6, R5, 0.20512372255325317383 ;  /* 0x3e520bf406057423 */ /* 0x000fe20000010005 */
[C---:B------:R-:W-:Y:S01]  /*3980*/  FMUL R11, R8.reuse, R117 ;  /* 0x00000075080b7220 */ /* 0x040fe20000400000 */
[----:B------:R-:W-:Y:S01]  /*3990*/  FMUL R8, R8, R81 ;  /* 0x0000005108087220 */ /* 0x000fe20000400000 */
[----:B------:R-:W-:Y:S01]  /*39a0*/  F2FP.BF16.F32.PACK_AB R12, R12, R15 ;  /* 0x0000000f0c0c723e */ /* 0x000fe200000010ff */
[----:B------:R-:W-:Y:S01]  /*39b0*/  FFMA.FTZ R5, R6, R5, -0.24046532809734344482 ;  /* 0xbe763c8b06057423 */ /* 0x000fe20000010005 */
[----:B------:R-:W-:Y:S01]  /*39c0*/  F2FP.BF16.F32.PACK_AB R10, R10, R13 ;  /* 0x0000000d0a0a723e */ /* 0x000fe200000010ff */
[----:B------:R-:W-:Y:S01]  /*39d0*/  FFMA.FTZ R4, R3, R4, -0.17900948226451873779 ;  /* 0xbe374e4303047423 */ /* 0x000fe20000010004 */
[----:B------:R-:W-:Y:S01]  /*39e0*/  F2FP.BF16.F32.PACK_AB R8, R11, R8 ;  /* 0x000000080b08723e */ /* 0x000fe200000010ff */
[C---:B------:R-:W-:Y:S01]  /*39f0*/  FFMA.FTZ R5, R6.reuse, R5, 0.28857114911079406738 ;  /* 0x3e93bf9906057423 */ /* 0x040fe20000010005 */
[----:B------:R-:W-:Y:S01]  /*3a00*/  F2FP.BF16.F32.PACK_AB R9, R9, R14 ;  /* 0x0000000e0909723e */ /* 0x000fe200000010ff */
[----:B------:R0:W-:Y:S01]  /*3a10*/  STS [R17+UR7], R12 ;  /* 0x0000000c11007988 */ /* 0x0001e20008000807 */
[----:B------:R-:W-:Y:S01]  /*3a20*/  LOP3.LUT R11, R17, 0x40, RZ, 0x3c, !PT ;  /* 0x00000040110b7812 */ /* 0x000fe200078e3cff */
[----:B------:R-:W-:Y:S01]  /*3a30*/  FFMA.FTZ R5, R6, R5, -0.36067417263984680176 ;  /* 0xbeb8aa4906057423 */ /* 0x000fe20000010005 */
[C---:B------:R-:W-:Y:S01]  /*3a40*/  FFMA.FTZ R4, R3.reuse, R4, 0.20512372255325317383 ;  /* 0x3e520bf403047423 */ /* 0x040fe20000010004 */
[----:B------:R-:W-:Y:S01]  /*3a50*/  STS [R17+UR7+0x80], R8 ;  /* 0x0000800811007988 */ /* 0x000fe20008000807 */
[----:B------:R-:W-:Y:S01]  /*3a60*/  IADD3 R16, R16, R19, RZ ;  /* 0x0000001310107210 */ /* 0x000fe20007ffe0ff */
[C---:B------:R-:W-:Y:S01]  /*3a70*/  FFMA.FTZ R5, R6.reuse, R5, 0.48089820146560668945 ;  /* 0x3ef6384a06057423 */ /* 0x040fe20000010005 */
[C---:B------:R-:W-:Y:S01]  /*3a80*/  FFMA.FTZ R4, R3.reuse, R4, -0.24046532809734344482 ;  /* 0xbe763c8b03047423 */ /* 0x040fe20000010004 */
[----:B------:R-:W-:Y:S01]  /*3a90*/  STS [R11+UR7+0x100], R10 ;  /* 0x0001000a0b007988 */ /* 0x000fe20008000807 */
[----:B------:R-:W1:Y:S01]  /*3aa0*/  LDC R14, c[0x0][0x278] ;  /* 0x00009e00ff0e7b82 */ /* 0x000e620000000800 */
[C---:B------:R-:W-:Y:S01]  /*3ab0*/  FFMA.FTZ R5, R6.reuse, R5, -0.72134751081466674805 ;  /* 0xbf38aa3b06057423 */ /* 0x040fe20000010005 */
[C---:B------:R-:W-:Y:S01]  /*3ac0*/  FFMA.FTZ R4, R3.reuse, R4, 0.28857114911079406738 ;  /* 0x3e93bf9903047423 */ /* 0x040fe20000010004 */
[----:B------:R2:W-:Y:S05]  /*3ad0*/  STS [R11+UR7+0x180], R9 ;  /* 0x000180090b007988 */ /* 0x0005ea0008000807 */
[----:B------:R-:W-:Y:S01]  /*3ae0*/  BAR.SYNC.DEFER_BLOCKING 0x0 ;  /* 0x0000000000007b1d */ /* 0x000fe20000010000 */
[----:B------:R-:W-:Y:S01]  /*3af0*/  FMUL R5, R6, R5 ;  /* 0x0000000506057220 */ /* 0x000fe20000400000 */
[----:B------:R-:W-:Y:S01]  /*3b00*/  FFMA.FTZ R4, R3, R4, -0.36067417263984680176 ;  /* 0xbeb8aa4903047423 */ /* 0x000fe20000010004 */
[----:B------:R-:W-:-:S02]  /*3b10*/  ISETP.GE.U32.AND P1, PT, R23, 0x7f800000, PT ;  /* 0x7f8000001700780c */ /* 0x000fc40003f26070 */
[----:B------:R-:W-:Y:S01]  /*3b20*/  FMUL R5, R6, R5 ;  /* 0x0000000506057220 */ /* 0x000fe20000400000 */
[C---:B------:R-:W-:Y:S02]  /*3b30*/  FFMA.FTZ R4, R3.reuse, R4, 0.48089820146560668945 ;  /* 0x3ef6384a03047423 */ /* 0x040fe40000010004 */
[----:B0-----:R-:W0:Y:S01]  /*3b40*/  LDC.64 R12, c[0x0][0x228] ;  /* 0x00008a00ff0c7b82 */ /* 0x001e220000000a00 */
[----:B------:R-:W-:Y:S01]  /*3b50*/  FSETP.NEU.AND P2, PT, R18, RZ, PT ;  /* 0x000000ff1200720b */ /* 0x000fe20003f4d000 */
[----:B------:R-:W-:Y:S01]  /*3b60*/  FFMA.FTZ R6, R6, 1.4426950216293334961, R5 ;  /* 0x3fb8aa3b06067823 */ /* 0x000fe20000010005 */
[----:B------:R-:W-:Y:S01]  /*3b70*/  FFMA.FTZ R4, R3, R4, -0.72134751081466674805 ;  /* 0xbf38aa3b03047423 */ /* 0x000fe20000010004 */
[----:B------:R-:W-:Y:S02]  /*3b80*/  LOP3.LUT R5, R16, 0x4, RZ, 0x3c, !PT ;  /* 0x0000000410057812 */ /* 0x000fe400078e3cff */
[----:B--2---:R-:W-:Y:S01]  /*3b90*/  FADD R11, R7, R6 ;  /* 0x00000006070b7221 */ /* 0x004fe20000000000 */
[----:B------:R-:W-:Y:S01]  /*3ba0*/  FMUL R4, R3, R4 ;  /* 0x0000000403047220 */ /* 0x000fe20000400000 */
[----:B------:R-:W-:-:S02]  /*3bb0*/  SHF.R.U32.HI R7, RZ, 0x5, R20 ;  /* 0x00000005ff077819 */ /* 0x000fc40000011614 */
[----:B------:R-:W-:Y:S01]  /*3bc0*/  @P1 MOV R6, 0x7f800000 ;  /* 0x7f80000000061802 */ /* 0x000fe20000000f00 */
[----:B------:R-:W-:Y:S01]  /*3bd0*/  FMUL R4, R3, R4 ;  /* 0x0000000403047220 */ /* 0x000fe20000400000 */
[----:B------:R-:W-:Y:S02]  /*3be0*/  SGXT.U32 R7, R7, 0x2 ;  /* 0x000000020707781a */ /* 0x000fe40000000000 */
[----:B------:R-:W-:Y:S01]  /*3bf0*/  LOP3.LUT P0, RZ, R20, 0x60, RZ, 0xc0, !PT ;  /* 0x0000006014ff7812 */ /* 0x000fe2000780c0ff */
[----:B------:R-:W-:Y:S01]  /*3c00*/  FFMA.FTZ R3, R3, 1.4426950216293334961, R4 ;  /* 0x3fb8aa3b03037823 */ /* 0x000fe20000010004 */
[----:B------:R-:W-:Y:S01]  /*3c10*/  LOP3.LUT R4, R22, 0x38, RZ, 0xc0, !PT ;  /* 0x0000003816047812 */ /* 0x000fe200078ec0ff */
[----:B------:R-:W2:Y:S01]  /*3c20*/  LDS R15, [R16+UR7] ;  /* 0x00000007100f7984 */ /* 0x000ea20008000800 */
[----:B------:R-:W-:Y:S01]  /*3c30*/  @P1 FFMA.FTZ R11, R23, R6, +INF ;  /* 0x7f800000170b1423 */ /* 0x000fe20000010006 */
[----:B------:R-:W-:Y:S01]  /*3c40*/  FADD R10, R2, R3 ;  /* 0x00000003020a7221 */ /* 0x000fe20000000000 */
[----:B------:R-:W-:Y:S01]  /*3c50*/  IMAD R2, R0, UR5, RZ ;  /* 0x0000000500027c24 */ /* 0x000fe2000f8e02ff */
[----:B------:R3:W4:Y:S01]  /*3c60*/  LDS R17, [R5+UR7] ;  /* 0x0000000705117984 */ /* 0x0007220008000800 */
[----:B------:R-:W-:Y:S01]  /*3c70*/  UIMAD.WIDE UR4, UR4, 0x2, URZ ;  /* 0x00000002040478a5 */ /* 0x000fe2000f8e023f */
[----:B------:R-:W-:Y:S01]  /*3c80*/  IADD3 R21, R4, R21, RZ ;  /* 0x0000001504157210 */ /* 0x000fe20007ffe0ff */
[----:B-1----:R-:W-:Y:S01]  /*3c90*/  IMAD R4, R7, R14, RZ ;  /* 0x0000000e07047224 */ /* 0x002fe200078e02ff */
[C---:B------:R-:W-:Y:S01]  /*3ca0*/  SHF.L.U32 R3, R2.reuse, 0x1, RZ ;  /* 0x0000000102037819 */ /* 0x040fe200000006ff */
[----:B------:R-:W-:Y:S01]  /*3cb0*/  IMAD.HI R2, R2, 0x2, RZ ;  /* 0x0000000202027827 */ /* 0x000fe200078e02ff */
[----:B---3--:R-:W-:-:S02]  /*3cc0*/  @P3 MOV R5, 0x7f800000 ;  /* 0x7f80000000053802 */ /* 0x008fc40000000f00 */
[----:B------:R-:W-:Y:S02]  /*3cd0*/  ULDC UR4, c[0x0][0x27c] ;  /* 0x00009f0000047ab9 */ /* 0x000fe40000000800 */
[----:B------:R-:W-:Y:S01]  /*3ce0*/  UIMAD UR4, UR6, UR4, URZ ;  /* 0x00000004060472a4 */ /* 0x000fe2000f8e023f */
[----:B------:R-:W-:Y:S01]  /*3cf0*/  @P3 FFMA.FTZ R10, R18, R5, +INF ;  /* 0x7f800000120a3423 */ /* 0x000fe20000010005 */
[----:B0-----:R-:W-:Y:S01]  /*3d00*/  IADD3 R8, P3, P4, R3, UR8, R12 ;  /* 0x0000000803087c10 */ /* 0x001fe2000fc7e00c */
[----:B------:R-:W0:Y:S01]  /*3d10*/  LDC.64 R18, c[0x0][0x230] ;  /* 0x00008c00ff127b82 */ /* 0x000e220000000a00 */
[----:B------:R-:W-:Y:S01]  /*3d20*/  LEA R5, R14, R4, 0x2 ;  /* 0x000000040e057211 */ /* 0x000fe200078e10ff */
[----:B------:R-:W-:Y:S01]  /*3d30*/  USHF.L.U32 UR6, UR4, 0x2, URZ ;  /* 0x0000000204067899 */ /* 0x000fe2000800063f */
[----:B------:R-:W-:Y:S01]  /*3d40*/  IADD3.X R12, R2, UR5, R13, P3, P4 ;  /* 0x00000005020c7c10 */ /* 0x000fe20009fe840d */
[----:B------:R-:W-:Y:S01]  /*3d50*/  UIMAD.WIDE UR4, UR4, 0x4, URZ ;  /* 0x00000004040478a5 */ /* 0x000fe2000f8e023f */
[----:B------:R-:W-:-:S02]  /*3d60*/  LEA R2, P4, R4, R8, 0x1 ;  /* 0x0000000804027211 */ /* 0x000fc400078808ff */
[----:B------:R-:W-:Y:S02]  /*3d70*/  LEA R7, R14, R5, 0x2 ;  /* 0x000000050e077211 */ /* 0x000fe400078e10ff */
[----:B------:R-:W-:Y:S02]  /*3d80*/  LEA.HI.X.SX32 R3, R4, R12, 0x1, P4 ;  /* 0x0000000c04037211 */ /* 0x000fe400020f0eff */
[-C--:B------:R-:W-:Y:S02]  /*3d90*/  LEA R4, P1, R5, R8.reuse, 0x1 ;  /* 0x0000000805047211 */ /* 0x080fe400078208ff */
[----:B------:R-:W-:Y:S02]  /*3da0*/  LEA R6, P4, R7, R8, 0x1 ;  /* 0x0000000807067211 */ /* 0x000fe400078808ff */
[----:B------:R-:W-:Y:S02]  /*3db0*/  LEA.HI.X.SX32 R5, R5, R12, 0x1, P1 ;  /* 0x0000000c05057211 */ /* 0x000fe400008f0eff */
[----:B------:R-:W-:-:S02]  /*3dc0*/  LEA R9, R14, R7, 0x2 ;  /* 0x000000070e097211 */ /* 0x000fc400078e10ff */
[----:B------:R-:W-:Y:S01]  /*3dd0*/  LEA.HI.X.SX32 R7, R7, R12, 0x1, P4 ;  /* 0x0000000c07077211 */ /* 0x000fe200020f0eff */
[----:B--2---:R1:W-:Y:S01]  /*3de0*/  STG.E.U16 desc[UR10][R2.64], R15 ;  /* 0x0000000f02007986 */ /* 0x0043e2000c10150a */
[----:B------:R-:W-:Y:S02]  /*3df0*/  LEA R8, P5, R9, R8, 0x1 ;  /* 0x0000000809087211 */ /* 0x000fe400078a08ff */
[----:B------:R-:W-:Y:S01]  /*3e00*/  FSETP.NEU.AND P3, PT, R23, RZ, PT ;  /* 0x000000ff1700720b */ /* 0x000fe20003f6d000 */
[----:B----4-:R2:W-:Y:S01]  /*3e10*/  STG.E.U16 desc[UR10][R4.64], R17 ;  /* 0x0000001104007986 */ /* 0x0105e2000c10150a */
[----:B------:R-:W-:Y:S02]  /*3e20*/  LEA.HI.X.SX32 R9, R9, R12, 0x1, P5 ;  /* 0x0000000c09097211 */ /* 0x000fe400028f0eff */
[----:B------:R-:W-:Y:S02]  /*3e30*/  FSEL R13, R10, -INF , P2 ;  /* 0xff8000000a0d7808 */ /* 0x000fe40001000000 */
[----:B------:R-:W-:-:S03]  /*3e40*/  FSEL R11, R11, -INF , P3 ;  /* 0xff8000000b0b7808 */ /* 0x000fc60001800000 */
[----:B------:R-:W-:Y:S01]  /*3e50*/  FFMA R10, R13, 0.69314718246459960938, R158 ;  /* 0x3f3172180d0a7823 */ /* 0x000fe2000000009e */
[C---:B-1----:R-:W-:Y:S01]  /*3e60*/  SHF.L.U32 R3, R0.reuse, 0x2, RZ ;  /* 0x0000000200037819 */ /* 0x042fe200000006ff */
[----:B------:R-:W-:Y:S01]  /*3e70*/  FFMA R11, R11, 0.69314718246459960938, R132 ;  /* 0x3f3172180b0b7823 */ /* 0x000fe20000000084 */
[----:B------:R-:W-:Y:S01]  /*3e80*/  IMAD.HI R0, R0, 0x4, RZ ;  /* 0x0000000400007827 */ /* 0x000fe200078e02ff */
[----:B--2---:R-:W-:Y:S02]  /*3e90*/  PRMT R5, R15, 0x7632, R5 ;  /* 0x000076320f057816 */ /* 0x004fe40000000005 */
[----:B------:R-:W-:Y:S02]  /*3ea0*/  LOP3.LUT R4, R24, 0x78, RZ, 0xc0, !PT ;  /* 0x0000007818047812 */ /* 0x000fe400078ec0ff */
[----:B0-----:R-:W-:Y:S01]  /*3eb0*/  IADD3 R2, P1, P2, R3, UR6, R18 ;  /* 0x0000000603027c10 */ /* 0x001fe2000fa3e012 */
[----:B------:R0:W-:Y:S03]  /*3ec0*/  STG.E.U16 desc[UR10][R6.64], R5 ;  /* 0x0000000506007986 */ /* 0x0001e6000c10150a */
[----:B------:R-:W-:-:S02]  /*3ed0*/  IADD3.X R3, R0, UR5, R19, P1, P2 ;  /* 0x0000000500037c10 */ /* 0x000fc40008fe4413 */
[----:B0-----:R-:W-:-:S05]  /*3ee0*/  PRMT R7, R17, 0x7632, R7 ;  /* 0x0000763211077816 */ /* 0x001fca0000000007 */
[----:B------:R0:W-:Y:S01]  /*3ef0*/  STG.E.U16 desc[UR10][R8.64], R7 ;  /* 0x0000000708007986 */ /* 0x0001e2000c10150a */
[----:B------:R-:W-:Y:S06]  /*3f00*/  BAR.SYNC.DEFER_BLOCKING 0x0 ;  /* 0x0000000000007b1d */ /* 0x000fec0000010000 */
[----:B------:R0:W-:Y:S02]  /*3f10*/  STS.64 [R4+UR7], R10 ;  /* 0x0000000a04007988 */ /* 0x0001e40008000a07 */
[----:B------:R-:W-:Y:S06]  /*3f20*/  BAR.SYNC.DEFER_BLOCKING 0x0 ;  /* 0x0000000000007b1d */ /* 0x000fec0000010000 */
[----:B------:R-:W-:Y:S05]  /*3f30*/  @P0 EXIT ;  /* 0x000000000000094d */ /* 0x000fea0003800000 */
[----:B------:R-:W1:Y:S04]  /*3f40*/  LDS R21, [R21] ;  /* 0x0000000015157984 */ /* 0x000e680000000800 */
[----:B-1----:R-:W-:Y:S01]  /*3f50*/  STG.E desc[UR10][R2.64], R21 ;  /* 0x0000001502007986 */ /* 0x002fe2000c10190a */
[----:B------:R-:W-:Y:S05]  /*3f60*/  EXIT ;  /* 0x000000000000794d */ /* 0x000fea0003800000 */
.L_x_2:
[----:B------:R-:W-:-:S00]  /*3f70*/  BRA `(.L_x_2) ;  /* 0xfffffffc00fc7947 */ /* 0x000fc0000383ffff */
[----:B------:R-:W-:-:S00]  /*3f80*/  NOP ;  /* 0x0000000000007918 */ /* 0x000fc00000000000 */
[----:B------:R-:W-:-:S00]  /*3f90*/  NOP ;  /* 0x0000000000007918 */ /* 0x000fc00000000000 */
[----:B------:R-:W-:-:S00]  /*3fa0*/  NOP ;  /* 0x0000000000007918 */ /* 0x000fc00000000000 */
[----:B------:R-:W-:-:S00]  /*3fb0*/  NOP ;  /* 0x0000000000007918 */ /* 0x000fc00000000000 */
[----:B------:R-:W-:-:S00]  /*3fc0*/  NOP ;  /* 0x0000000000007918 */ /* 0x000fc00000000000 */
[----:B------:R-:W-:-:S00]  /*3fd0*/  NOP ;  /* 0x0000000000007918 */ /* 0x000fc00000000000 */
[----:B------:R-:W-:-:S00]  /*3fe0*/  NOP ;  /* 0x0000000000007918 */ /* 0x000fc00000000000 */
[----:B------:R-:W-:-:S00]  /*3ff0*/  NOP ;  /* 0x0000000000007918 */ /* 0x000fc00000000000 */
.L_x_3:


//--------------------- .nv.global.init           --------------------------
	.section	.nv.global.init,"aw",@progbits
.nv.global.init:
	.type		_$_str,@object
	.size		_$_str,(.L_0 - _$_str)
_$_str:
        /*0000*/ 	.byte	0x5f, 0x5f, 0x43, 0x55, 0x44, 0x41, 0x5f, 0x46, 0x54, 0x5a, 0x00
.L_0:


//--------------------- .nv.shared.attn_fwd       --------------------------
	.section	.nv.shared.attn_fwd,"aw",@nobits
	.sectionflags	@""
	.align	16
	.zero		1024


//--------------------- .nv.shared.reserved.0     --------------------------
	.section	.nv.shared.reserved.0,"aw",@nobits
	.weak		__nv_reservedSMEM_offset_0_alias
	.size		__nv_reservedSMEM_offset_0_alias, 0, 0
	.other		__nv_reservedSMEM_offset_0_alias,@"STO_CUDA_RESERVED_SHARED STV_DEFAULT"
__nv_reservedSMEM_offset_0_alias:
	.zero		0


//--------------------- .nv.constant0.attn_fwd    --------------------------
	.section	.nv.constant0.attn_fwd,"a",@progbits
	.sectionflags	@""
	.align	4
.nv.constant0.attn_fwd:
	.zero		664


//--------------------- SYMBOLS --------------------------

	.type		.nv.reservedSmem.offset0,@object
	.size		.nv.reservedSmem.offset0,0x4
